	.headerflags	@"EF_CUDA_TEXMODE_UNIFIED EF_CUDA_64BIT_ADDRESS EF_CUDA_ACCELERATORS EF_CUDA_SM90 EF_CUDA_VIRTUAL_SM(EF_CUDA_SM90)"
	.elftype	@"ET_EXEC"


//--------------------- .nv.info                  --------------------------
	.section	.nv.info,"",@"SHT_CUDA_INFO"
	.align	4


	//----- nvinfo : EIATTR_REGCOUNT
	.align		4
        /*0000*/ 	.byte	0x04, 0x2f
        /*0002*/ 	.short	(.L_3 - .L_2)
	.align		4
.L_2:
        /*0004*/ 	.word	index@(triton_poi_fused_cat_28)
        /*0008*/ 	.word	0x0000005d


	//----- nvinfo : EIATTR_MIN_STACK_SIZE
	.align		4
.L_3:
        /*000c*/ 	.byte	0x04, 0x12
        /*000e*/ 	.short	(.L_5 - .L_4)
	.align		4
.L_4:
        /*0010*/ 	.word	index@(triton_poi_fused_cat_28)
        /*0014*/ 	.word	0x00000000


	//----- nvinfo : EIATTR_FRAME_SIZE
	.align		4
.L_5:
        /*0018*/ 	.byte	0x04, 0x11
        /*001a*/ 	.short	(.L_7 - .L_6)
	.align		4
.L_6:
        /*001c*/ 	.word	index@(triton_poi_fused_cat_28)
        /*0020*/ 	.word	0x00000000


	//----- nvinfo : EIATTR_MIN_STACK_SIZE
	.align		4
.L_7:
        /*0024*/ 	.byte	0x04, 0x12
        /*0026*/ 	.short	(.L_9 - .L_8)
	.align		4
.L_8:
        /*0028*/ 	.word	index@(triton_poi_fused_cat_28)
        /*002c*/ 	.word	0x00000000
.L_9:


//--------------------- .nv.info.triton_poi_fused_cat_28 --------------------------
	.section	.nv.info.triton_poi_fused_cat_28,"",@"SHT_CUDA_INFO"
	.sectionflags	@""
	.align	4


	//----- nvinfo : EIATTR_CUDA_API_VERSION
	.align		4
        /*0000*/ 	.byte	0x04, 0x37
        /*0002*/ 	.short	(.L_11 - .L_10)
.L_10:
        /*0004*/ 	.word	0x0000007c


	//----- nvinfo : EIATTR_KPARAM_INFO
	.align		4
.L_11:
        /*0008*/ 	.byte	0x04, 0x17
        /*000a*/ 	.short	(.L_13 - .L_12)
.L_12:
        /*000c*/ 	.word	0x00000000
        /*0010*/ 	.short	0x000b
        /*0012*/ 	.short	0x0058
        /*0014*/ 	.byte	0x00, 0xf0, 0x11, 0x00


	//----- nvinfo : EIATTR_KPARAM_INFO
	.align		4
.L_13:
        /*0018*/ 	.byte	0x04, 0x17
        /*001a*/ 	.short	(.L_15 - .L_14)
.L_14:
        /*001c*/ 	.word	0x00000000
        /*0020*/ 	.short	0x000a
        /*0022*/ 	.short	0x0050
        /*0024*/ 	.byte	0x00, 0xf4, 0x21, 0x00


	//----- nvinfo : EIATTR_KPARAM_INFO
	.align		4
.L_15:
        /*0028*/ 	.byte	0x04, 0x17
        /*002a*/ 	.short	(.L_17 - .L_16)
.L_16:
        /*002c*/ 	.word	0x00000000
        /*0030*/ 	.short	0x0009
        /*0032*/ 	.short	0x0048
        /*0034*/ 	.byte	0x00, 0xf4, 0x21, 0x00


	//----- nvinfo : EIATTR_KPARAM_INFO
	.align		4
.L_17:
        /*0038*/ 	.byte	0x04, 0x17
        /*003a*/ 	.short	(.L_19 - .L_18)
.L_18:
        /*003c*/ 	.word	0x00000000
        /*0040*/ 	.short	0x0008
        /*0042*/ 	.short	0x0040
        /*0044*/ 	.byte	0x00, 0xf4, 0x21, 0x00


	//----- nvinfo : EIATTR_KPARAM_INFO
	.align		4
.L_19:
        /*0048*/ 	.byte	0x04, 0x17
        /*004a*/ 	.short	(.L_21 - .L_20)
.L_20:
        /*004c*/ 	.word	0x00000000
        /*0050*/ 	.short	0x0007
        /*0052*/ 	.short	0x0038
        /*0054*/ 	.byte	0x00, 0xf4, 0x21, 0x00


	//----- nvinfo : EIATTR_KPARAM_INFO
	.align		4
.L_21:
        /*0058*/ 	.byte	0x04, 0x17
        /*005a*/ 	.short	(.L_23 - .L_22)
.L_22:
        /*005c*/ 	.word	0x00000000
        /*0060*/ 	.short	0x0006
        /*0062*/ 	.short	0x0030
        /*0064*/ 	.byte	0x00, 0xf4, 0x21, 0x00


	//----- nvinfo : EIATTR_KPARAM_INFO
	.align		4
.L_23:
        /*0068*/ 	.byte	0x04, 0x17
        /*006a*/ 	.short	(.L_25 - .L_24)
.L_24:
        /*006c*/ 	.word	0x00000000
        /*0070*/ 	.short	0x0005
        /*0072*/ 	.short	0x0028
        /*0074*/ 	.byte	0x00, 0xf4, 0x21, 0x00


	//----- nvinfo : EIATTR_KPARAM_INFO
	.align		4
.L_25:
        /*0078*/ 	.byte	0x04, 0x17
        /*007a*/ 	.short	(.L_27 - .L_26)
.L_26:
        /*007c*/ 	.word	0x00000000
        /*0080*/ 	.short	0x0004
        /*0082*/ 	.short	0x0020
        /*0084*/ 	.byte	0x00, 0xf4, 0x21, 0x00


	//----- nvinfo : EIATTR_KPARAM_INFO
	.align		4
.L_27:
        /*0088*/ 	.byte	0x04, 0x17
        /*008a*/ 	.short	(.L_29 - .L_28)
.L_28:
        /*008c*/ 	.word	0x00000000
        /*0090*/ 	.short	0x0003
        /*0092*/ 	.short	0x0018
        /*0094*/ 	.byte	0x00, 0xf4, 0x21, 0x00


	//----- nvinfo : EIATTR_KPARAM_INFO
	.align		4
.L_29:
        /*0098*/ 	.byte	0x04, 0x17
        /*009a*/ 	.short	(.L_31 - .L_30)
.L_30:
        /*009c*/ 	.word	0x00000000
        /*00a0*/ 	.short	0x0002
        /*00a2*/ 	.short	0x0010
        /*00a4*/ 	.byte	0x00, 0xf4, 0x21, 0x00


	//----- nvinfo : EIATTR_KPARAM_INFO
	.align		4
.L_31:
        /*00a8*/ 	.byte	0x04, 0x17
        /*00aa*/ 	.short	(.L_33 - .L_32)
.L_32:
        /*00ac*/ 	.word	0x00000000
        /*00b0*/ 	.short	0x0001
        /*00b2*/ 	.short	0x0008
        /*00b4*/ 	.byte	0x00, 0xf4, 0x21, 0x00


	//----- nvinfo : EIATTR_KPARAM_INFO
	.align		4
.L_33:
        /*00b8*/ 	.byte	0x04, 0x17
        /*00ba*/ 	.short	(.L_35 - .L_34)
.L_34:
        /*00bc*/ 	.word	0x00000000
        /*00c0*/ 	.short	0x0000
        /*00c2*/ 	.short	0x0000
        /*00c4*/ 	.byte	0x00, 0xf4, 0x21, 0x00


	//----- nvinfo : EIATTR_SPARSE_MMA_MASK
	.align		4
.L_35:
        /*00c8*/ 	.byte	0x03, 0x50
        /*00ca*/ 	.short	0x0000


	//----- nvinfo : EIATTR_MAXREG_COUNT
	.align		4
        /*00cc*/ 	.byte	0x03, 0x1b
        /*00ce*/ 	.short	0x00ff


	//----- nvinfo : EIATTR_EXIT_INSTR_OFFSETS
	.align		4
        /*00d0*/ 	.byte	0x04, 0x1c
        /*00d2*/ 	.short	(.L_37 - .L_36)


	//   ....[0]....
.L_36:
        /*00d4*/ 	.word	0x00001fd0


	//----- nvinfo : EIATTR_REQNTID
	.align		4
.L_37:
        /*00d8*/ 	.byte	0x04, 0x10
        /*00da*/ 	.short	(.L_39 - .L_38)
.L_38:
        /*00dc*/ 	.word	0x00000080
        /*00e0*/ 	.word	0x00000001
        /*00e4*/ 	.word	0x00000001


	//----- nvinfo : EIATTR_CBANK_PARAM_SIZE
	.align		4
.L_39:
        /*00e8*/ 	.byte	0x03, 0x19
        /*00ea*/ 	.short	0x005c


	//----- nvinfo : EIATTR_PARAM_CBANK
	.align		4
        /*00ec*/ 	.byte	0x04, 0x0a
        /*00ee*/ 	.short	(.L_41 - .L_40)
	.align		4
.L_40:
        /*00f0*/ 	.word	index@(.nv.constant0.triton_poi_fused_cat_28)
        /*00f4*/ 	.short	0x0210
        /*00f6*/ 	.short	0x005c


	//----- nvinfo : EIATTR_SW_WAR
	.align		4
.L_41:
        /*00f8*/ 	.byte	0x04, 0x36
        /*00fa*/ 	.short	(.L_43 - .L_42)
.L_42:
        /*00fc*/ 	.word	0x00000008
.L_43:


//--------------------- .nv.callgraph             --------------------------
	.section	.nv.callgraph,"",@"SHT_CUDA_CALLGRAPH"
	.align	4
	.sectionentsize	8
	.align		4
        /*0000*/ 	.word	0x00000000
	.align		4
        /*0004*/ 	.word	0xffffffff
	.align		4
        /*0008*/ 	.word	0x00000000
	.align		4
        /*000c*/ 	.word	0xfffffffe
	.align		4
        /*0010*/ 	.word	0x00000000
	.align		4
        /*0014*/ 	.word	0xfffffffd
	.align		4
        /*0018*/ 	.word	0x00000000
	.align		4
        /*001c*/ 	.word	0xfffffffc


//--------------------- .nv.constant4             --------------------------
	.section	.nv.constant4,"a",@progbits
	.align	8
	.align		8
.nv.constant4:
        /*0000*/ 	.dword	_$_str
	.align		8
        /*0008*/ 	.dword	_$_str_$_2


//--------------------- .text.triton_poi_fused_cat_28 --------------------------
	.section	.text.triton_poi_fused_cat_28,"ax",@progbits
	.align	128
        .global         triton_poi_fused_cat_28
        .type           triton_poi_fused_cat_28,@function
        .size           triton_poi_fused_cat_28,(.L_x_1 - triton_poi_fused_cat_28)
        .other          triton_poi_fused_cat_28,@"STO_CUDA_ENTRY STV_DEFAULT"
triton_poi_fused_cat_28:
.text.triton_poi_fused_cat_28:
[----:B------:R-:W-:Y:S01]  /*0000*/  LDC R1, c[0x0][0x28] ;  /* 0x00000a00ff017b82 */ /* 0x000fe20000000800 */
[----:B------:R-:W1:Y:S07]  /*0010*/  S2R R0, SR_TID.X ;  /* 0x0000000000007919 */ /* 0x000e6e0000002100 */
[----:B------:R-:W2:Y:S01]  /*0020*/  LDC.64 R4, c[0x0][0x220] ;  /* 0x00008800ff047b82 */ /* 0x000ea20000000a00 */
[----:B------:R-:W-:Y:S01]  /*0030*/  IMAD.MOV.U32 R89, RZ, RZ, RZ ;  /* 0x000000ffff597224 */ /* 0x000fe200078e00ff */
[----:B------:R-:W-:Y:S01]  /*0040*/  ULDC.64 UR4, c[0x0][0x208] ;  /* 0x0000820000047ab9 */ /* 0x000fe20000000a00 */
[----:B------:R-:W3:Y:S01]  /*0050*/  S2R R83, SR_CTAID.X ;  /* 0x0000000000537919 */ /* 0x000ee20000002500 */
[----:B------:R-:W-:Y:S01]  /*0060*/  IMAD.MOV.U32 R84, RZ, RZ, RZ ;  /* 0x000000ffff547224 */ /* 0x000fe200078e00ff */
[----:B------:R-:W-:-:S02]  /*0070*/  CS2R R46, SRZ ;  /* 0x00000000002e7805 */ /* 0x000fc4000001ff00 */
[----:B------:R-:W-:Y:S01]  /*0080*/  CS2R R58, SRZ ;  /* 0x00000000003a7805 */ /* 0x000fe2000001ff00 */
[----:B------:R-:W-:Y:S01]  /*0090*/  IMAD.MOV.U32 R69, RZ, RZ, RZ ;  /* 0x000000ffff457224 */ /* 0x000fe200078e00ff */
[----:B------:R-:W-:Y:S02]  /*00a0*/  CS2R R70, SRZ ;  /* 0x0000000000467805 */ /* 0x000fe4000001ff00 */
[----:B------:R-:W-:Y:S02]  /*00b0*/  CS2R R72, SRZ ;  /* 0x0000000000487805 */ /* 0x000fe4000001ff00 */
[----:B------:R-:W-:Y:S02]  /*00c0*/  CS2R R18, SRZ ;  /* 0x0000000000127805 */ /* 0x000fe4000001ff00 */
[----:B------:R-:W-:Y:S02]  /*00d0*/  CS2R R56, SRZ ;  /* 0x0000000000387805 */ /* 0x000fe4000001ff00 */
[----:B------:R-:W-:Y:S01]  /*00e0*/  CS2R R44, SRZ ;  /* 0x00000000002c7805 */ /* 0x000fe2000001ff00 */
[----:B------:R-:W4:Y:S01]  /*00f0*/  LDC.64 R20, c[0x0][0x218] ;  /* 0x00008600ff147b82 */ /* 0x000f220000000a00 */
[----:B------:R-:W-:-:S02]  /*0100*/  CS2R R42, SRZ ;  /* 0x00000000002a7805 */ /* 0x000fc4000001ff00 */
[----:B------:R-:W-:Y:S02]  /*0110*/  CS2R R12, SRZ ;  /* 0x00000000000c7805 */ /* 0x000fe4000001ff00 */
[----:B------:R-:W-:-:S03]  /*0120*/  CS2R R52, SRZ ;  /* 0x0000000000347805 */ /* 0x000fc6000001ff00 */
[----:B------:R-:W5:Y:S01]  /*0130*/  LDC.64 R24, c[0x0][0x228] ;  /* 0x00008a00ff187b82 */ /* 0x000f620000000a00 */
[----:B------:R-:W-:Y:S02]  /*0140*/  CS2R R64, SRZ ;  /* 0x0000000000407805 */ /* 0x000fe4000001ff00 */
[----:B------:R-:W-:Y:S02]  /*0150*/  CS2R R62, SRZ ;  /* 0x00000000003e7805 */ /* 0x000fe4000001ff00 */
[----:B------:R-:W-:Y:S02]  /*0160*/  CS2R R14, SRZ ;  /* 0x00000000000e7805 */ /* 0x000fe4000001ff00 */
[----:B------:R-:W-:Y:S02]  /*0170*/  CS2R R76, SRZ ;  /* 0x00000000004c7805 */ /* 0x000fe4000001ff00 */
[----:B------:R-:W-:Y:S02]  /*0180*/  CS2R R66, SRZ ;  /* 0x0000000000427805 */ /* 0x000fe4000001ff00 */
[----:B------:R-:W-:-:S02]  /*0190*/  CS2R R78, SRZ ;  /* 0x00000000004e7805 */ /* 0x000fc4000001ff00 */
[----:B------:R-:W-:Y:S02]  /*01a0*/  CS2R R60, SRZ ;  /* 0x00000000003c7805 */ /* 0x000fe4000001ff00 */
[----:B------:R-:W-:Y:S01]  /*01b0*/  CS2R R74, SRZ ;  /* 0x00000000004a7805 */ /* 0x000fe2000001ff00 */
[----:B------:R-:W2:Y:S01]  /*01c0*/  LDC.64 R34, c[0x0][0x210] ;  /* 0x00008400ff227b82 */ /* 0x000ea20000000a00 */
[----:B-1----:R-:W-:-:S05]  /*01d0*/  IMAD.SHL.U32 R0, R0, 0x4, RZ ;  /* 0x0000000400007824 */ /* 0x002fca00078e00ff */
[----:B------:R-:W-:Y:S02]  /*01e0*/  LOP3.LUT R0, R0, 0x1fc, RZ, 0xc0, !PT ;  /* 0x000001fc00007812 */ /* 0x000fe400078ec0ff */
[----:B------:R-:W-:Y:S02]  /*01f0*/  CS2R R38, SRZ ;  /* 0x0000000000267805 */ /* 0x000fe4000001ff00 */
[----:B------:R-:W-:Y:S02]  /*0200*/  CS2R R36, SRZ ;  /* 0x0000000000247805 */ /* 0x000fe4000001ff00 */
[----:B------:R-:W-:Y:S02]  /*0210*/  CS2R R40, SRZ ;  /* 0x0000000000287805 */ /* 0x000fe4000001ff00 */
[----:B------:R-:W-:Y:S01]  /*0220*/  CS2R R80, SRZ ;  /* 0x0000000000507805 */ /* 0x000fe2000001ff00 */
[----:B---3--:R-:W-:Y:S01]  /*0230*/  IMAD R83, R83, 0x400, R0 ;  /* 0x0000040053537824 */ /* 0x008fe200078e0200 */
[----:B------:R-:W-:Y:S01]  /*0240*/  CS2R R48, SRZ ;  /* 0x0000000000307805 */ /* 0x000fe2000001ff00 */
[----:B------:R-:W-:Y:S01]  /*0250*/  IMAD.MOV.U32 R82, RZ, RZ, RZ ;  /* 0x000000ffff527224 */ /* 0x000fe200078e00ff */
[----:B------:R-:W-:Y:S01]  /*0260*/  CS2R R50, SRZ ;  /* 0x0000000000327805 */ /* 0x000fe2000001ff00 */
[----:B------:R-:W-:Y:S01]  /*0270*/  IMAD.HI R68, R83, 0x5397829d, RZ ;  /* 0x5397829d53447827 */ /* 0x000fe200078e02ff */
[----:B------:R-:W1:Y:S04]  /*0280*/  LDC.64 R54, c[0x0][0x238] ;  /* 0x00008e00ff367b82 */ /* 0x000e680000000a00 */
[----:B------:R-:W-:-:S04]  /*0290*/  SHF.R.U32.HI R7, RZ, 0x1f, R68 ;  /* 0x0000001fff077819 */ /* 0x000fc80000011644 */
[----:B------:R-:W-:-:S04]  /*02a0*/  LEA.HI.SX32 R26, R68, R7, 0x1a ;  /* 0x00000007441a7211 */ /* 0x000fc800078fd2ff */
[----:B------:R-:W-:-:S04]  /*02b0*/  SHF.R.S32.HI R3, RZ, 0x1f, R26 ;  /* 0x0000001fff037819 */ /* 0x000fc8000001141a */
[----:B------:R-:W-:-:S04]  /*02c0*/  LEA.HI R3, R3, R26, RZ, 0x9 ;  /* 0x0000001a03037211 */ /* 0x000fc800078f48ff */
[----:B------:R-:W-:-:S05]  /*02d0*/  LOP3.LUT R3, R3, 0xfffffe00, RZ, 0xc0, !PT ;  /* 0xfffffe0003037812 */ /* 0x000fca00078ec0ff */
[----:B------:R-:W-:-:S04]  /*02e0*/  IMAD.IADD R29, R26, 0x1, -R3 ;  /* 0x000000011a1d7824 */ /* 0x000fc800078e0a03 */
[C---:B--2---:R-:W-:Y:S01]  /*02f0*/  IMAD.WIDE R2, R29.reuse, 0x4, R4 ;  /* 0x000000041d027825 */ /* 0x044fe200078e0204 */
[----:B------:R-:W-:-:S13]  /*0300*/  ISETP.GE.AND P1, PT, R29, 0x100, PT ;  /* 0x000001001d00780c */ /* 0x000fda0003f26270 */
[----:B------:R-:W2:Y:S01]  /*0310*/  @!P1 LDG.E.EL R89, desc[UR4][R2.64] ;  /* 0x0000000402599981 */ /* 0x000ea2000c2e1900 */
[----:B------:R-:W-:-:S03]  /*0320*/  VIADD R87, R83, 0x200 ;  /* 0x0000020053577836 */ /* 0x000fc60000000000 */
[----:B------:R-:W3:Y:S01]  /*0330*/  @!P1 LDG.E.EL R84, desc[UR4][R2.64] ;  /* 0x0000000402549981 */ /* 0x000ee2000c2e1900 */
[----:B------:R-:W-:-:S03]  /*0340*/  IMAD.HI R16, R87, 0x5397829d, RZ ;  /* 0x5397829d57107827 */ /* 0x000fc600078e02ff */
[----:B------:R-:W2:Y:S02]  /*0350*/  @!P1 LDG.E.EL R47, desc[UR4][R2.64] ;  /* 0x00000004022f9981 */ /* 0x000ea4000c2e1900 */
[----:B------:R-:W-:Y:S02]  /*0360*/  SHF.R.U32.HI R9, RZ, 0x1f, R16 ;  /* 0x0000001fff097819 */ /* 0x000fe40000011610 */
[----:B------:R1:W2:Y:S02]  /*0370*/  @!P1 LDG.E.EL R46, desc[UR4][R2.64] ;  /* 0x00000004022e9981 */ /* 0x0002a4000c2e1900 */
[----:B------:R-:W-:-:S04]  /*0380*/  LEA.HI.SX32 R88, R16, R9, 0x1a ;  /* 0x0000000910587211 */ /* 0x000fc800078fd2ff */
[----:B------:R-:W-:-:S04]  /*0390*/  SHF.R.S32.HI R11, RZ, 0x1f, R88 ;  /* 0x0000001fff0b7819 */ /* 0x000fc80000011458 */
[----:B------:R-:W-:-:S04]  /*03a0*/  LEA.HI R11, R11, R88, RZ, 0x9 ;  /* 0x000000580b0b7211 */ /* 0x000fc800078f48ff */
[----:B------:R-:W-:-:S05]  /*03b0*/  LOP3.LUT R11, R11, 0xfffffe00, RZ, 0xc0, !PT ;  /* 0xfffffe000b0b7812 */ /* 0x000fca00078ec0ff */
[----:B------:R-:W-:Y:S02]  /*03c0*/  IMAD.IADD R86, R88, 0x1, -R11 ;  /* 0x0000000158567824 */ /* 0x000fe400078e0a0b */
[----:B------:R-:W1:Y:S03]  /*03d0*/  LDC.64 R10, c[0x0][0x248] ;  /* 0x00009200ff0a7b82 */ /* 0x000e660000000a00 */
[C---:B------:R-:W-:Y:S01]  /*03e0*/  ISETP.GE.AND P0, PT, R86.reuse, 0x100, PT ;  /* 0x000001005600780c */ /* 0x040fe20003f06270 */
[----:B------:R-:W-:-:S12]  /*03f0*/  IMAD.WIDE R4, R86, 0x4, R4 ;  /* 0x0000000456047825 */ /* 0x000fd800078e0204 */
[----:B------:R-:W2:Y:S04]  /*0400*/  @!P0 LDG.E.EL R58, desc[UR4][R4.64] ;  /* 0x00000004043a8981 */ /* 0x000ea8000c2e1900 */
[----:B------:R-:W2:Y:S04]  /*0410*/  @!P0 LDG.E.EL R69, desc[UR4][R4.64] ;  /* 0x0000000404458981 */ /* 0x000ea8000c2e1900 */
[----:B------:R-:W2:Y:S01]  /*0420*/  @!P0 LDG.E.EL R71, desc[UR4][R4.64] ;  /* 0x0000000404478981 */ /* 0x000ea2000c2e1900 */
[----:B------:R-:W-:-:S03]  /*0430*/  ISETP.GT.AND P3, PT, R29, 0xff, PT ;  /* 0x000000ff1d00780c */ /* 0x000fc60003f64270 */
[----:B------:R-:W2:Y:S01]  /*0440*/  @!P0 LDG.E.EL R70, desc[UR4][R4.64] ;  /* 0x0000000404468981 */ /* 0x000ea2000c2e1900 */
[----:B-1----:R-:W-:-:S09]  /*0450*/  IMAD.WIDE R2, R29, 0x4, R10 ;  /* 0x000000041d027825 */ /* 0x002fd200078e020a */
[----:B------:R-:W2:Y:S04]  /*0460*/  @P3 LDG.E.EL R73, desc[UR4][R2.64+-0x400] ;  /* 0xfffc000402493981 */ /* 0x000ea8000c2e1900 */
[----:B------:R-:W2:Y:S04]  /*0470*/  @P3 LDG.E.EL R18, desc[UR4][R2.64+-0x400] ;  /* 0xfffc000402123981 */ /* 0x000ea8000c2e1900 */
[----:B------:R-:W2:Y:S04]  /*0480*/  @P3 LDG.E.EL R56, desc[UR4][R2.64+-0x400] ;  /* 0xfffc000402383981 */ /* 0x000ea8000c2e1900 */
[----:B------:R1:W3:Y:S01]  /*0490*/  @P3 LDG.E.EL R45, desc[UR4][R2.64+-0x400] ;  /* 0xfffc0004022d3981 */ /* 0x0002e2000c2e1900 */
[C---:B------:R-:W-:Y:S01]  /*04a0*/  ISETP.GT.AND P2, PT, R86.reuse, 0xff, PT ;  /* 0x000000ff5600780c */ /* 0x040fe20003f44270 */
[----:B------:R-:W-:Y:S01]  /*04b0*/  IMAD.WIDE R10, R86, 0x4, R10 ;  /* 0x00000004560a7825 */ /* 0x000fe200078e020a */
[----:B------:R-:W-:Y:S01]  /*04c0*/  LEA.HI.SX32 R68, R68, R7, 0x11 ;  /* 0x0000000744447211 */ /* 0x000fe200078f8aff */
[----:B-1----:R-:W1:Y:S10]  /*04d0*/  LDC.64 R2, c[0x0][0x230] ;  /* 0x00008c00ff027b82 */ /* 0x002e740000000a00 */
[----:B------:R-:W3:Y:S04]  /*04e0*/  @P2 LDG.E.EL R57, desc[UR4][R10.64+-0x400] ;  /* 0xfffc00040a392981 */ /* 0x000ee8000c2e1900 */
[----:B------:R-:W3:Y:S01]  /*04f0*/  @P2 LDG.E.EL R43, desc[UR4][R10.64+-0x400] ;  /* 0xfffc00040a2b2981 */ /* 0x000ee2000c2e1900 */
[----:B----4-:R-:W-:-:S03]  /*0500*/  IMAD.WIDE R6, R29, 0x4, R20 ;  /* 0x000000041d067825 */ /* 0x010fc600078e0214 */
[----:B------:R-:W4:Y:S04]  /*0510*/  @P2 LDG.E.EL R12, desc[UR4][R10.64+-0x400] ;  /* 0xfffc00040a0c2981 */ /* 0x000f28000c2e1900 */
[----:B------:R5:W4:Y:S01]  /*0520*/  @P2 LDG.E.EL R53, desc[UR4][R10.64+-0x400] ;  /* 0xfffc00040a352981 */ /* 0x000b22000c2e1900 */
[----:B------:R-:W-:Y:S02]  /*0530*/  LEA.HI.SX32 R16, R16, R9, 0x11 ;  /* 0x0000000910107211 */ /* 0x000fe400078f8aff */
[----:B------:R-:W-:Y:S02]  /*0540*/  CS2R R8, SRZ ;  /* 0x0000000000087805 */ /* 0x000fe4000001ff00 */
[----:B0-----:R-:W-:Y:S01]  /*0550*/  CS2R R4, SRZ ;  /* 0x0000000000047805 */ /* 0x001fe2000001ff00 */
[----:B------:R-:W4:Y:S04]  /*0560*/  @!P1 LDG.E.EL R65, desc[UR4][R6.64] ;  /* 0x0000000406419981 */ /* 0x000f28000c2e1900 */
[----:B------:R-:W4:Y:S01]  /*0570*/  @!P1 LDG.E.EL R63, desc[UR4][R6.64] ;  /* 0x00000004063f9981 */ /* 0x000f22000c2e1900 */
[----:B-----5:R-:W-:-:S02]  /*0580*/  IMAD.WIDE R10, R86, 0x4, R20 ;  /* 0x00000004560a7825 */ /* 0x020fc400078e0214 */
[----:B------:R-:W0:Y:S01]  /*0590*/  LDC.64 R20, c[0x0][0x240] ;  /* 0x00009000ff147b82 */ /* 0x000e220000000a00 */
[----:B------:R-:W5:Y:S04]  /*05a0*/  @!P1 LDG.E.EL R9, desc[UR4][R6.64] ;  /* 0x0000000406099981 */ /* 0x000f68000c2e1900 */
[----:B------:R1:W4:Y:S02]  /*05b0*/  @!P1 LDG.E.EL R14, desc[UR4][R6.64] ;  /* 0x00000004060e9981 */ /* 0x000324000c2e1900 */
[C---:B-1----:R-:W-:Y:S02]  /*05c0*/  IMAD.WIDE R22, R29.reuse, 0x4, R2 ;  /* 0x000000041d167825 */ /* 0x042fe400078e0202 */
[----:B------:R-:W4:Y:S04]  /*05d0*/  @!P0 LDG.E.EL R19, desc[UR4][R10.64] ;  /* 0x000000040a138981 */ /* 0x000f28000c2e1900 */
[----:B------:R-:W4:Y:S01]  /*05e0*/  @!P0 LDG.E.EL R77, desc[UR4][R10.64] ;  /* 0x000000040a4d8981 */ /* 0x000f22000c2e1900 */
[----:B------:R-:W-:-:S03]  /*05f0*/  IMAD.WIDE R6, R29, 0x4, R24 ;  /* 0x000000041d067825 */ /* 0x000fc600078e0218 */
[----:B------:R-:W4:Y:S01]  /*0600*/  @!P0 LDG.E.EL R5, desc[UR4][R10.64] ;  /* 0x000000040a058981 */ /* 0x000f22000c2e1900 */
[----:B------:R-:W-:-:S03]  /*0610*/  IMAD.WIDE R24, R86, 0x4, R24 ;  /* 0x0000000456187825 */ /* 0x000fc600078e0218 */
[----:B------:R1:W4:Y:S04]  /*0620*/  @!P0 LDG.E.EL R42, desc[UR4][R10.64] ;  /* 0x000000040a2a8981 */ /* 0x000328000c2e1900 */
[----:B------:R-:W4:Y:S04]  /*0630*/  @!P1 LDG.E.EL R59, desc[UR4][R6.64] ;  /* 0x00000004063b9981 */ /* 0x000f28000c2e1900 */
[----:B------:R-:W4:Y:S01]  /*0640*/  @!P1 LDG.E.EL R67, desc[UR4][R6.64] ;  /* 0x0000000406439981 */ /* 0x000f22000c2e1900 */
[----:B-1----:R-:W-:-:S03]  /*0650*/  CS2R R10, SRZ ;  /* 0x00000000000a7805 */ /* 0x002fc6000001ff00 */
[----:B------:R-:W4:Y:S04]  /*0660*/  @!P1 LDG.E.EL R62, desc[UR4][R6.64] ;  /* 0x00000004063e9981 */ /* 0x000f28000c2e1900 */
        /* <DEDUP_REMOVED lines=8> */
[----:B-1----:R-:W-:-:S02]  /*06f0*/  IMAD.WIDE R24, R86, 0x4, R2 ;  /* 0x0000000456187825 */ /* 0x002fc400078e0202 */
[----:B------:R-:W1:Y:S01]  /*0700*/  LDC.64 R2, c[0x0][0x250] ;  /* 0x00009400ff027b82 */ /* 0x000e620000000a00 */
[----:B------:R-:W4:Y:S04]  /*0710*/  @!P1 LDG.E.EL R61, desc[UR4][R22.64] ;  /* 0x00000004163d9981 */ /* 0x000f28000c2e1900 */
[----:B------:R0:W4:Y:S04]  /*0720*/  @!P1 LDG.E.EL R66, desc[UR4][R22.64] ;  /* 0x0000000416429981 */ /* 0x000128000c2e1900 */
[----:B------:R-:W4:Y:S04]  /*0730*/  @!P0 LDG.E.EL R74, desc[UR4][R24.64] ;  /* 0x00000004184a8981 */ /* 0x000f28000c2e1900 */
[----:B------:R-:W4:Y:S01]  /*0740*/  @!P0 LDG.E.EL R6, desc[UR4][R24.64] ;  /* 0x0000000418068981 */ /* 0x000f22000c2e1900 */
[----:B0-----:R-:W-:-:S03]  /*0750*/  IMAD.WIDE R22, R29, 0x4, R20 ;  /* 0x000000041d167825 */ /* 0x001fc600078e0214 */
[----:B------:R-:W4:Y:S04]  /*0760*/  @!P0 LDG.E.EL R75, desc[UR4][R24.64] ;  /* 0x00000004184b8981 */ /* 0x000f28000c2e1900 */
[----:B------:R0:W4:Y:S01]  /*0770*/  @!P0 LDG.E.EL R7, desc[UR4][R24.64] ;  /* 0x0000000418078981 */ /* 0x000122000c2e1900 */
[----:B------:R-:W-:Y:S02]  /*0780*/  IMAD R33, R26, -0xc4, R83 ;  /* 0xffffff3c1a217824 */ /* 0x000fe400078e0253 */
[----:B------:R-:W-:Y:S01]  /*0790*/  IMAD R85, R16, -0x18800, R87 ;  /* 0xfffe780010557824 */ /* 0x000fe200078e0257 */
[----:B------:R-:W4:Y:S01]  /*07a0*/  @P3 LDG.E.EL R8, desc[UR4][R22.64+-0x400] ;  /* 0xfffc000416083981 */ /* 0x000f22000c2e1900 */
[----:B------:R-:W-:-:S03]  /*07b0*/  IMAD.MOV.U32 R17, RZ, RZ, RZ ;  /* 0x000000ffff117224 */ /* 0x000fc600078e00ff */
[----:B------:R-:W4:Y:S01]  /*07c0*/  @P3 LDG.E.EL R48, desc[UR4][R22.64+-0x400] ;  /* 0xfffc000416303981 */ /* 0x000f22000c2e1900 */
[----:B0-----:R-:W-:Y:S02]  /*07d0*/  IMAD.WIDE R24, R86, 0x4, R20 ;  /* 0x0000000456187825 */ /* 0x001fe400078e0214 */
[----:B------:R-:W0:Y:S01]  /*07e0*/  LDC.64 R20, c[0x0][0x258] ;  /* 0x00009600ff147b82 */ /* 0x000e220000000a00 */
[----:B------:R-:W4:Y:S01]  /*07f0*/  @P3 LDG.E.EL R17, desc[UR4][R22.64+-0x400] ;  /* 0xfffc000416113981 */ /* 0x000f22000c2e1900 */
[----:B------:R-:W-:-:S03]  /*0800*/  IMAD R83, R68, -0x18800, R83 ;  /* 0xfffe780044537824 */ /* 0x000fc600078e0253 */
[----:B------:R-:W4:Y:S04]  /*0810*/  @P2 LDG.E.EL R13, desc[UR4][R24.64+-0x400] ;  /* 0xfffc0004180d2981 */ /* 0x000f28000c2e1900 */
[----:B------:R-:W4:Y:S04]  /*0820*/  @P2 LDG.E.EL R15, desc[UR4][R24.64+-0x400] ;  /* 0xfffc0004180f2981 */ /* 0x000f28000c2e1900 */
[----:B------:R-:W4:Y:S04]  /*0830*/  @P2 LDG.E.EL R39, desc[UR4][R24.64+-0x400] ;  /* 0xfffc000418272981 */ /* 0x000f28000c2e1900 */
[----:B------:R1:W4:Y:S01]  /*0840*/  @P2 LDG.E.EL R37, desc[UR4][R24.64+-0x400] ;  /* 0xfffc000418252981 */ /* 0x000322000c2e1900 */
[----:B------:R-:W-:-:S02]  /*0850*/  IMAD R31, R68, 0xc400, R83 ;  /* 0x0000c400441f7824 */ /* 0x000fc400078e0253 */
[----:B------:R-:W-:Y:S01]  /*0860*/  IMAD R27, R16, 0xc400, R85 ;  /* 0x0000c400101b7824 */ /* 0x000fe200078e0255 */
[----:B------:R-:W4:Y:S01]  /*0870*/  @P3 LDG.E.EL R50, desc[UR4][R22.64+-0x400] ;  /* 0xfffc000416323981 */ /* 0x000f22000c2e1900 */
[----:B-1----:R-:W-:-:S05]  /*0880*/  IMAD.WIDE R24, R86, 0x4, R2 ;  /* 0x0000000456187825 */ /* 0x002fca00078e0202 */
[----:B------:R-:W4:Y:S04]  /*0890*/  @P2 LDG.E.EL R41, desc[UR4][R24.64+-0x400] ;  /* 0xfffc000418292981 */ /* 0x000f28000c2e1900 */
[----:B------:R-:W4:Y:S04]  /*08a0*/  @P2 LDG.E.EL R40, desc[UR4][R24.64+-0x400] ;  /* 0xfffc000418282981 */ /* 0x000f28000c2e1900 */
[----:B------:R-:W4:Y:S04]  /*08b0*/  @P2 LDG.E.EL R38, desc[UR4][R24.64+-0x400] ;  /* 0xfffc000418262981 */ /* 0x000f28000c2e1900 */
[----:B------:R0:W4:Y:S01]  /*08c0*/  @P2 LDG.E.EL R36, desc[UR4][R24.64+-0x400] ;  /* 0xfffc000418242981 */ /* 0x000122000c2e1900 */
[----:B------:R-:W-:-:S04]  /*08d0*/  IMAD.WIDE R30, R31, 0x4, R34 ;  /* 0x000000041f1e7825 */ /* 0x000fc800078e0222 */
[----:B------:R-:W-:-:S04]  /*08e0*/  IMAD.WIDE R34, R27, 0x4, R34 ;  /* 0x000000041b227825 */ /* 0x000fc800078e0222 */
[----:B0-----:R-:W-:Y:S01]  /*08f0*/  IMAD.WIDE R24, R86, 0x4, R20 ;  /* 0x0000000456187825 */ /* 0x001fe200078e0214 */
[----:B------:R-:W-:-:S04]  /*0900*/  CS2R R26, SRZ ;  /* 0x00000000001a7805 */ /* 0x000fc8000001ff00 */
[----:B------:R-:W4:Y:S04]  /*0910*/  @P2 LDG.E.EL R79, desc[UR4][R24.64+-0x400] ;  /* 0xfffc0004184f2981 */ /* 0x000f28000c2e1900 */
[----:B------:R-:W4:Y:S04]  /*0920*/  @P2 LDG.E.EL R80, desc[UR4][R24.64+-0x400] ;  /* 0xfffc000418502981 */ /* 0x000f28000c2e1900 */
[----:B------:R-:W4:Y:S04]  /*0930*/  @P2 LDG.E.EL R81, desc[UR4][R24.64+-0x400] ;  /* 0xfffc000418512981 */ /* 0x000f28000c2e1900 */
[----:B------:R0:W4:Y:S01]  /*0940*/  @P2 LDG.E.EL R82, desc[UR4][R24.64+-0x400] ;  /* 0xfffc000418522981 */ /* 0x000122000c2e1900 */
[----:B------:R-:W-:Y:S01]  /*0950*/  IMAD.WIDE R22, R29, 0x4, R2 ;  /* 0x000000041d167825 */ /* 0x000fe200078e0202 */
[----:B0-----:R-:W-:-:S04]  /*0960*/  CS2R R24, SRZ ;  /* 0x0000000000187805 */ /* 0x001fc8000001ff00 */
[----:B------:R-:W4:Y:S01]  /*0970*/  @P3 LDG.E.EL R52, desc[UR4][R22.64+-0x400] ;  /* 0xfffc000416343981 */ /* 0x000f22000c2e1900 */
[----:B------:R-:W-:Y:S01]  /*0980*/  CS2R R2, SRZ ;  /* 0x0000000000027805 */ /* 0x000fe2000001ff00 */
[----:B------:R-:W-:Y:S02]  /*0990*/  IMAD.MOV.U32 R0, RZ, RZ, RZ ;  /* 0x000000ffff007224 */ /* 0x000fe400078e00ff */
[----:B------:R-:W4:Y:S04]  /*09a0*/  @P3 LDG.E.EL R51, desc[UR4][R22.64+-0x400] ;  /* 0xfffc000416333981 */ /* 0x000f28000c2e1900 */
[----:B------:R-:W4:Y:S04]  /*09b0*/  @!P0 LDG.E.128 R24, desc[UR4][R34.64] ;  /* 0x0000000422188981 */ /* 0x000f28000c1e1d00 */
[----:B------:R-:W4:Y:S04]  /*09c0*/  @P3 LDG.E.EL R49, desc[UR4][R22.64+-0x400] ;  /* 0xfffc000416313981 */ /* 0x000f28000c2e1900 */
[----:B------:R0:W4:Y:S02]  /*09d0*/  @P3 LDG.E.EL R11, desc[UR4][R22.64+-0x400] ;  /* 0xfffc0004160b3981 */ /* 0x000124000c2e1900 */
[----:B0-----:R-:W-:Y:S01]  /*09e0*/  IMAD.WIDE R22, R29, 0x4, R20 ;  /* 0x000000041d167825 */ /* 0x001fe200078e0214 */
[----:B------:R-:W-:-:S04]  /*09f0*/  CS2R R20, SRZ ;  /* 0x0000000000147805 */ /* 0x000fc8000001ff00 */
[----:B------:R-:W5:Y:S04]  /*0a00*/  @P3 LDG.E.EL R4, desc[UR4][R22.64+-0x400] ;  /* 0xfffc000416043981 */ /* 0x000f68000c2e1900 */
[----:B------:R-:W5:Y:S04]  /*0a10*/  @P3 LDG.E.EL R3, desc[UR4][R22.64+-0x400] ;  /* 0xfffc000416033981 */ /* 0x000f68000c2e1900 */
[----:B------:R-:W5:Y:S04]  /*0a20*/  @P3 LDG.E.EL R2, desc[UR4][R22.64+-0x400] ;  /* 0xfffc000416023981 */ /* 0x000f68000c2e1900 */
[----:B------:R0:W5:Y:S01]  /*0a30*/  @P3 LDG.E.EL R0, desc[UR4][R22.64+-0x400] ;  /* 0xfffc000416003981 */ /* 0x000162000c2e1900 */
[----:B------:R-:W-:Y:S01]  /*0a40*/  VIADD R29, R29, 0xffffff00 ;  /* 0xffffff001d1d7836 */ /* 0x000fe20000000000 */
[----:B0-----:R-:W-:Y:S01]  /*0a50*/  CS2R R22, SRZ ;  /* 0x0000000000167805 */ /* 0x001fe2000001ff00 */
[----:B------:R-:W-:-:S05]  /*0a60*/  IMAD R28, R68, 0xc400, R33 ;  /* 0x0000c400441c7824 */ /* 0x000fca00078e0221 */
[----:B------:R0:W5:Y:S01]  /*0a70*/  @!P1 LDG.E.128 R20, desc[UR4][R30.64] ;  /* 0x000000041e149981 */ /* 0x000162000c1e1d00 */
[----:B------:R-:W-:Y:S01]  /*0a80*/  IMAD R33, R29, 0xc4, R28 ;  /* 0x000000c41d217824 */ /* 0x000fe200078e021c */
[----:B--2---:R-:W-:Y:S01]  /*0a90*/  SEL R89, R89, RZ, !P1 ;  /* 0x000000ff59597207 */ /* 0x004fe20004800000 */
[----:B------:R-:W-:Y:S01]  /*0aa0*/  IMAD R35, R88, -0xc4, R87 ;  /* 0xffffff3c58237824 */ /* 0x000fe200078e0257 */
[----:B------:R-:W-:Y:S01]  /*0ab0*/  CS2R R28, SRZ ;  /* 0x00000000001c7805 */ /* 0x000fe2000001ff00 */
[----:B------:R-:W-:-:S04]  /*0ac0*/  IMAD.WIDE R32, R33, 0x4, R54 ;  /* 0x0000000421207825 */ /* 0x000fc800078e0236 */
[----:B------:R-:W-:Y:S01]  /*0ad0*/  FADD R34, R89, 0.0010000000474974513054 ;  /* 0x3a83126f59227421 */ /* 0x000fe20000000000 */
[----:B0-----:R-:W-:Y:S01]  /*0ae0*/  CS2R R30, SRZ ;  /* 0x00000000001e7805 */ /* 0x001fe2000001ff00 */
[----:B------:R-:W-:Y:S02]  /*0af0*/  VIADD R86, R86, 0xffffff00 ;  /* 0xffffff0056567836 */ /* 0x000fe40000000000 */
[----:B------:R-:W-:Y:S01]  /*0b00*/  IMAD R35, R16, 0xc400, R35 ;  /* 0x0000c40010237824 */ /* 0x000fe200078e0223 */
[----:B---3--:R-:W-:Y:S01]  /*0b10*/  SEL R84, R84, RZ, !P1 ;  /* 0x000000ff54547207 */ /* 0x008fe20004800000 */
[----:B------:R0:W1:Y:S01]  /*0b20*/  MUFU.SQRT R87, R34 ;  /* 0x0000002200577308 */ /* 0x0000620000002000 */
[----:B------:R2:W3:Y:S01]  /*0b30*/  @P3 LDG.E.128 R28, desc[UR4][R32.64] ;  /* 0x00000004201c3981 */ /* 0x0004e2000c1e1d00 */
[----:B------:R-:W-:Y:S02]  /*0b40*/  IMAD R35, R86, 0xc4, R35 ;  /* 0x000000c456237824 */ /* 0x000fe400078e0223 */
[----:B------:R-:W-:-:S02]  /*0b50*/  FADD R88, R84, 0.0010000000474974513054 ;  /* 0x3a83126f54587421 */ /* 0x000fc40000000000 */
[----:B------:R-:W-:Y:S01]  /*0b60*/  IMAD.WIDE R54, R35, 0x4, R54 ;  /* 0x0000000423367825 */ /* 0x000fe200078e0236 */
[----:B0-----:R-:W-:Y:S02]  /*0b70*/  CS2R R34, SRZ ;  /* 0x0000000000227805 */ /* 0x001fe4000001ff00 */
[----:B--2---:R-:W-:Y:S01]  /*0b80*/  CS2R R32, SRZ ;  /* 0x0000000000207805 */ /* 0x004fe2000001ff00 */
[----:B------:R-:W0:Y:S05]  /*0b90*/  MUFU.SQRT R88, R88 ;  /* 0x0000005800587308 */ /* 0x000e2a0000002000 */
[----:B------:R2:W3:Y:S01]  /*0ba0*/  @P2 LDG.E.128 R32, desc[UR4][R54.64] ;  /* 0x0000000436202981 */ /* 0x0004e2000c1e1d00 */
[----:B-1----:R-:W-:-:S02]  /*0bb0*/  FSETP.GT.AND P4, PT, R87, 8.50705917302346158658e+37, PT ;  /* 0x7e8000005700780b */ /* 0x002fc40003f84000 */
[----:B------:R-:W-:Y:S01]  /*0bc0*/  SEL R84, R47, RZ, !P1 ;  /* 0x000000ff2f547207 */ /* 0x000fe20004800000 */
[----:B------:R-:W-:-:S04]  /*0bd0*/  IMAD.MOV.U32 R47, RZ, RZ, 0x3e800000 ;  /* 0x3e800000ff2f7424 */ /* 0x000fc800078e00ff */
[----:B------:R-:W-:Y:S01]  /*0be0*/  FADD R84, R84, 0.0010000000474974513054 ;  /* 0x3a83126f54547421 */ /* 0x000fe20000000000 */
[----:B0-----:R-:W-:Y:S02]  /*0bf0*/  FSETP.GT.AND P5, PT, R88, 8.50705917302346158658e+37, PT ;  /* 0x7e8000005800780b */ /* 0x001fe40003fa4000 */
[----:B------:R-:W-:-:S03]  /*0c00*/  FSETP.GEU.AND P6, PT, R87, 1.175494350822287508e-38, PT ;  /* 0x008000005700780b */ /* 0x000fc60003fce000 */
[----:B------:R-:W-:Y:S01]  /*0c10*/  @P4 FMUL R87, R87, 0.25 ;  /* 0x3e80000057574820 */ /* 0x000fe20000400000 */
[----:B------:R-:W-:Y:S01]  /*0c20*/  FSEL R89, R47, 1, P4 ;  /* 0x3f8000002f597808 */ /* 0x000fe20002000000 */
[----:B------:R-:W0:Y:S01]  /*0c30*/  MUFU.SQRT R84, R84 ;  /* 0x0000005400547308 */ /* 0x000e220000002000 */
[----:B------:R-:W-:Y:S02]  /*0c40*/  FSETP.GEU.AND P4, PT, R88, 1.175494350822287508e-38, PT ;  /* 0x008000005800780b */ /* 0x000fe40003f8e000 */
[----:B------:R-:W-:-:S03]  /*0c50*/  SEL R46, R46, RZ, !P1 ;  /* 0x000000ff2e2e7207 */ /* 0x000fc60004800000 */
[----:B------:R-:W-:Y:S02]  /*0c60*/  @P5 FMUL R88, R88, 0.25 ;  /* 0x3e80000058585820 */ /* 0x000fe40000400000 */
[----:B------:R-:W-:Y:S01]  /*0c70*/  @!P6 FMUL R87, R87, 16777216 ;  /* 0x4b8000005757e820 */ /* 0x000fe20000400000 */
[----:B------:R-:W-:-:S05]  /*0c80*/  @!P6 FMUL R89, R89, 16777216 ;  /* 0x4b8000005959e820 */ /* 0x000fca0000400000 */
[----:B------:R-:W-:Y:S01]  /*0c90*/  @!P4 FMUL R88, R88, 16777216 ;  /* 0x4b8000005858c820 */ /* 0x000fe20000400000 */
[----:B0-----:R-:W-:Y:S01]  /*0ca0*/  FSETP.GT.AND P6, PT, R84, 8.50705917302346158658e+37, PT ;  /* 0x7e8000005400780b */ /* 0x001fe20003fc4000 */
[----:B--2---:R0:W1:Y:S01]  /*0cb0*/  MUFU.RCP R54, R87 ;  /* 0x0000005700367308 */ /* 0x0040620000001000 */
[----:B------:R-:W-:Y:S01]  /*0cc0*/  FSEL R55, R47, 1, P5 ;  /* 0x3f8000002f377808 */ /* 0x000fe20002800000 */
[----:B------:R-:W-:Y:S01]  /*0cd0*/  FADD R86, R46, 0.0010000000474974513054 ;  /* 0x3a83126f2e567421 */ /* 0x000fe20000000000 */
[----:B------:R-:W-:Y:S02]  /*0ce0*/  FSETP.GEU.AND P5, PT, R84, 1.175494350822287508e-38, PT ;  /* 0x008000005400780b */ /* 0x000fe40003fae000 */
[----:B------:R-:W-:-:S03]  /*0cf0*/  SEL R58, R58, RZ, !P0 ;  /* 0x000000ff3a3a7207 */ /* 0x000fc60004000000 */
[----:B------:R-:W2:Y:S02]  /*0d00*/  MUFU.RCP R88, R88 ;  /* 0x0000005800587308 */ /* 0x000ea40000001000 */
[----:B0-----:R-:W-:Y:S02]  /*0d10*/  FADD R87, R58, 0.0010000000474974513054 ;  /* 0x3a83126f3a577421 */ /* 0x001fe40000000000 */
[----:B------:R-:W-:-:S04]  /*0d20*/  @P6 FMUL R84, R84, 0.25 ;  /* 0x3e80000054546820 */ /* 0x000fc80000400000 */
[----:B------:R-:W0:Y:S01]  /*0d30*/  MUFU.SQRT R86, R86 ;  /* 0x0000005600567308 */ /* 0x000e220000002000 */
[----:B------:R-:W-:Y:S01]  /*0d40*/  @!P4 FMUL R55, R55, 16777216 ;  /* 0x4b8000003737c820 */ /* 0x000fe20000400000 */
[----:B------:R-:W-:Y:S01]  /*0d50*/  @!P5 FMUL R84, R84, 16777216 ;  /* 0x4b8000005454d820 */ /* 0x000fe20000400000 */
[----:B-1----:R-:W-:Y:S01]  /*0d60*/  FMUL R46, R54, R89 ;  /* 0x00000059362e7220 */ /* 0x002fe20000400000 */
[----:B------:R-:W-:-:S04]  /*0d70*/  SEL R69, R69, RZ, !P0 ;  /* 0x000000ff45457207 */ /* 0x000fc80004000000 */
[----:B------:R-:W1:Y:S01]  /*0d80*/  MUFU.SQRT R87, R87 ;  /* 0x0000005700577308 */ /* 0x000e620000002000 */
[----:B--2---:R-:W-:Y:S01]  /*0d90*/  FMUL R54, R88, R55 ;  /* 0x0000003758367220 */ /* 0x004fe20000400000 */
[----:B------:R-:W-:-:S06]  /*0da0*/  FADD R69, R69, 0.0010000000474974513054 ;  /* 0x3a83126f45457421 */ /* 0x000fcc0000000000 */
[----:B------:R-:W2:Y:S01]  /*0db0*/  MUFU.RCP R55, R84 ;  /* 0x0000005400377308 */ /* 0x000ea20000001000 */
[C---:B0-----:R-:W-:Y:S02]  /*0dc0*/  FSETP.GT.AND P4, PT, R86.reuse, 8.50705917302346158658e+37, PT ;  /* 0x7e8000005600780b */ /* 0x041fe40003f84000 */
[----:B------:R-:W-:Y:S02]  /*0dd0*/  FSEL R58, R47, 1, P6 ;  /* 0x3f8000002f3a7808 */ /* 0x000fe40003000000 */
[----:B------:R-:W-:-:S03]  /*0de0*/  FSETP.GEU.AND P6, PT, R86, 1.175494350822287508e-38, PT ;  /* 0x008000005600780b */ /* 0x000fc60003fce000 */
[----:B------:R-:W0:Y:S01]  /*0df0*/  MUFU.SQRT R88, R69 ;  /* 0x0000004500587308 */ /* 0x000e220000002000 */
[----:B------:R-:W-:Y:S01]  /*0e00*/  @!P5 FMUL R58, R58, 16777216 ;  /* 0x4b8000003a3ad820 */ /* 0x000fe20000400000 */
[----:B-1----:R-:W-:-:S03]  /*0e10*/  FSETP.GT.AND P5, PT, R87, 8.50705917302346158658e+37, PT ;  /* 0x7e8000005700780b */ /* 0x002fc60003fa4000 */
[----:B--2---:R-:W-:Y:S01]  /*0e20*/  FMUL R55, R55, R58 ;  /* 0x0000003a37377220 */ /* 0x004fe20000400000 */
[----:B------:R-:W-:Y:S01]  /*0e30*/  FSEL R58, R47, 1, P4 ;  /* 0x3f8000002f3a7808 */ /* 0x000fe20002000000 */
[----:B------:R-:W-:Y:S01]  /*0e40*/  @P4 FMUL R86, R86, 0.25 ;  /* 0x3e80000056564820 */ /* 0x000fe20000400000 */
[----:B------:R-:W-:-:S03]  /*0e50*/  FSETP.GEU.AND P4, PT, R87, 1.175494350822287508e-38, PT ;  /* 0x008000005700780b */ /* 0x000fc60003f8e000 */
[----:B------:R-:W-:Y:S01]  /*0e60*/  @!P6 FMUL R86, R86, 16777216 ;  /* 0x4b8000005656e820 */ /* 0x000fe20000400000 */
[----:B------:R-:W-:Y:S01]  /*0e70*/  @!P6 FMUL R58, R58, 16777216 ;  /* 0x4b8000003a3ae820 */ /* 0x000fe20000400000 */
[C---:B0-----:R-:W-:Y:S02]  /*0e80*/  FSETP.GT.AND P6, PT, R88.reuse, 8.50705917302346158658e+37, PT ;  /* 0x7e8000005800780b */ /* 0x041fe40003fc4000 */
[----:B------:R-:W-:Y:S01]  /*0e90*/  @P5 FMUL R87, R87, 0.25 ;  /* 0x3e80000057575820 */ /* 0x000fe20000400000 */
[----:B------:R-:W-:Y:S02]  /*0ea0*/  FSEL R69, R47, 1, P5 ;  /* 0x3f8000002f457808 */ /* 0x000fe40002800000 */
[----:B------:R-:W-:Y:S01]  /*0eb0*/  FSETP.GEU.AND P5, PT, R88, 1.175494350822287508e-38, PT ;  /* 0x008000005800780b */ /* 0x000fe20003fae000 */
[----:B------:R-:W0:Y:S01]  /*0ec0*/  MUFU.RCP R89, R86 ;  /* 0x0000005600597308 */ /* 0x000e220000001000 */
[----:B------:R-:W-:-:S06]  /*0ed0*/  SEL R71, R71, RZ, !P0 ;  /* 0x000000ff47477207 */ /* 0x000fcc0004000000 */
[----:B------:R-:W-:Y:S01]  /*0ee0*/  @P6 FMUL R88, R88, 0.25 ;  /* 0x3e80000058586820 */ /* 0x000fe20000400000 */
[----:B------:R-:W-:-:S04]  /*0ef0*/  FADD R71, R71, 0.0010000000474974513054 ;  /* 0x3a83126f47477421 */ /* 0x000fc80000000000 */
[----:B------:R-:W-:Y:S01]  /*0f00*/  @!P5 FMUL R88, R88, 16777216 ;  /* 0x4b8000005858d820 */ /* 0x000fe20000400000 */
[----:B------:R-:W-:Y:S01]  /*0f10*/  SEL R70, R70, RZ, !P0 ;  /* 0x000000ff46467207 */ /* 0x000fe20004000000 */
[----:B------:R-:W1:Y:S01]  /*0f20*/  MUFU.SQRT R71, R71 ;  /* 0x0000004700477308 */ /* 0x000e620000002000 */
[----:B0-----:R-:W-:Y:S01]  /*0f30*/  FMUL R58, R89, R58 ;  /* 0x0000003a593a7220 */ /* 0x001fe20000400000 */
[----:B------:R-:W-:-:S06]  /*0f40*/  FSEL R89, R47, 1, P6 ;  /* 0x3f8000002f597808 */ /* 0x000fcc0003000000 */
[----:B------:R-:W0:Y:S01]  /*0f50*/  MUFU.RCP R88, R88 ;  /* 0x0000005800587308 */ /* 0x000e220000001000 */
[----:B------:R-:W-:Y:S01]  /*0f60*/  FADD R86, R70, 0.0010000000474974513054 ;  /* 0x3a83126f46567421 */ /* 0x000fe20000000000 */
[----:B------:R-:W-:Y:S01]  /*0f70*/  SEL R90, R73, RZ, P3 ;  /* 0x000000ff495a7207 */ /* 0x000fe20001800000 */
[----:B------:R-:W-:-:S05]  /*0f80*/  @!P5 FMUL R89, R89, 16777216 ;  /* 0x4b8000005959d820 */ /* 0x000fca0000400000 */
[----:B------:R-:W2:Y:S01]  /*0f90*/  MUFU.SQRT R73, R86 ;  /* 0x0000005600497308 */ /* 0x000ea20000002000 */
[----:B------:R-:W-:Y:S01]  /*0fa0*/  @!P4 FMUL R87, R87, 16777216 ;  /* 0x4b8000005757c820 */ /* 0x000fe20000400000 */
[----:B------:R-:W-:Y:S01]  /*0fb0*/  @!P4 FMUL R69, R69, 16777216 ;  /* 0x4b8000004545c820 */ /* 0x000fe20000400000 */
[C---:B-1----:R-:W-:Y:S01]  /*0fc0*/  FSETP.GT.AND P4, PT, R71.reuse, 8.50705917302346158658e+37, PT ;  /* 0x7e8000004700780b */ /* 0x042fe20003f84000 */
[----:B0-----:R-:W-:Y:S01]  /*0fd0*/  FMUL R70, R88, R89 ;  /* 0x0000005958467220 */ /* 0x001fe20000400000 */
[----:B------:R-:W-:Y:S01]  /*0fe0*/  FADD R88, R90, 0.0010000000474974513054 ;  /* 0x3a83126f5a587421 */ /* 0x000fe20000000000 */
[----:B------:R-:W-:Y:S02]  /*0ff0*/  FSETP.GEU.AND P5, PT, R71, 1.175494350822287508e-38, PT ;  /* 0x008000004700780b */ /* 0x000fe40003fae000 */
[----:B------:R0:W1:Y:S01]  /*1000*/  MUFU.RCP R84, R87 ;  /* 0x0000005700547308 */ /* 0x0000620000001000 */
[----:B------:R-:W-:-:S07]  /*1010*/  SEL R18, R18, RZ, P3 ;  /* 0x000000ff12127207 */ /* 0x000fce0001800000 */
[----:B------:R-:W1:Y:S01]  /*1020*/  MUFU.SQRT R88, R88 ;  /* 0x0000005800587308 */ /* 0x000e620000002000 */
[----:B--2---:R-:W-:Y:S01]  /*1030*/  FSETP.GT.AND P6, PT, R73, 8.50705917302346158658e+37, PT ;  /* 0x7e8000004900780b */ /* 0x004fe20003fc4000 */
[----:B------:R-:W-:Y:S01]  /*1040*/  FADD R86, R18, 0.0010000000474974513054 ;  /* 0x3a83126f12567421 */ /* 0x000fe20000000000 */
[----:B0-----:R-:W-:Y:S01]  /*1050*/  FSEL R87, R47, 1, P4 ;  /* 0x3f8000002f577808 */ /* 0x001fe20002000000 */
[----:B------:R-:W-:-:S04]  /*1060*/  @P4 FMUL R71, R71, 0.25 ;  /* 0x3e80000047474820 */ /* 0x000fc80000400000 */
[----:B------:R-:W0:Y:S01]  /*1070*/  MUFU.SQRT R86, R86 ;  /* 0x0000005600567308 */ /* 0x000e220000002000 */
[----:B------:R-:W-:Y:S01]  /*1080*/  @!P5 FMUL R71, R71, 16777216 ;  /* 0x4b8000004747d820 */ /* 0x000fe20000400000 */
[----:B------:R-:W-:Y:S01]  /*1090*/  @!P5 FMUL R87, R87, 16777216 ;  /* 0x4b8000005757d820 */ /* 0x000fe20000400000 */
[C---:B------:R-:W-:Y:S01]  /*10a0*/  FSETP.GEU.AND P5, PT, R73.reuse, 1.175494350822287508e-38, PT ;  /* 0x008000004900780b */ /* 0x040fe20003fae000 */
[----:B-1----:R-:W-:Y:S01]  /*10b0*/  FMUL R69, R84, R69 ;  /* 0x0000004554457220 */ /* 0x002fe20000400000 */
[----:B------:R-:W-:Y:S02]  /*10c0*/  SEL R84, R56, RZ, P3 ;  /* 0x000000ff38547207 */ /* 0x000fe40001800000 */
[C---:B------:R-:W-:Y:S01]  /*10d0*/  FSETP.GT.AND P4, PT, R88.reuse, 8.50705917302346158658e+37, PT ;  /* 0x7e8000005800780b */ /* 0x040fe20003f84000 */
[----:B------:R-:W-:Y:S01]  /*10e0*/  @P6 FMUL R73, R73, 0.25 ;  /* 0x3e80000049496820 */ /* 0x000fe20000400000 */
[----:B------:R-:W-:Y:S01]  /*10f0*/  FSEL R56, R47, 1, P6 ;  /* 0x3f8000002f387808 */ /* 0x000fe20003000000 */
[----:B------:R1:W2:Y:S01]  /*1100*/  MUFU.RCP R18, R71 ;  /* 0x0000004700127308 */ /* 0x0002a20000001000 */
[----:B------:R-:W-:Y:S01]  /*1110*/  FSETP.GEU.AND P6, PT, R88, 1.175494350822287508e-38, PT ;  /* 0x008000005800780b */ /* 0x000fe20003fce000 */
[----:B------:R-:W-:-:S04]  /*1120*/  FADD R84, R84, 0.0010000000474974513054 ;  /* 0x3a83126f54547421 */ /* 0x000fc80000000000 */
[----:B------:R-:W-:Y:S01]  /*1130*/  @!P5 FMUL R73, R73, 16777216 ;  /* 0x4b8000004949d820 */ /* 0x000fe20000400000 */
[----:B------:R-:W-:Y:S01]  /*1140*/  @!P5 FMUL R56, R56, 16777216 ;  /* 0x4b8000003838d820 */ /* 0x000fe20000400000 */
[----:B0-----:R-:W-:Y:S01]  /*1150*/  FSETP.GT.AND P5, PT, R86, 8.50705917302346158658e+37, PT ;  /* 0x7e8000005600780b */ /* 0x001fe20003fa4000 */
[----:B------:R-:W0:Y:S01]  /*1160*/  MUFU.SQRT R84, R84 ;  /* 0x0000005400547308 */ /* 0x000e220000002000 */
[----:B------:R-:W-:Y:S01]  /*1170*/  @P4 FMUL R88, R88, 0.25 ;  /* 0x3e80000058584820 */ /* 0x000fe20000400000 */
[----:B-1----:R-:W-:Y:S02]  /*1180*/  FSEL R71, R47, 1, P4 ;  /* 0x3f8000002f477808 */ /* 0x002fe40002000000 */
[----:B------:R-:W-:Y:S01]  /*1190*/  FSETP.GEU.AND P4, PT, R86, 1.175494350822287508e-38, PT ;  /* 0x008000005600780b */ /* 0x000fe20003f8e000 */
[----:B------:R-:W-:Y:S01]  /*11a0*/  @!P6 FMUL R88, R88, 16777216 ;  /* 0x4b8000005858e820 */ /* 0x000fe20000400000 */
[----:B--2---:R-:W-:Y:S01]  /*11b0*/  FMUL R18, R18, R87 ;  /* 0x0000005712127220 */ /* 0x004fe20000400000 */
[----:B------:R-:W-:-:S02]  /*11c0*/  SEL R87, R45, RZ, P3 ;  /* 0x000000ff2d577207 */ /* 0x000fc40001800000 */
[----:B------:R1:W2:Y:S01]  /*11d0*/  MUFU.RCP R45, R73 ;  /* 0x00000049002d7308 */ /* 0x0002a20000001000 */
[----:B------:R-:W-:Y:S02]  /*11e0*/  @!P6 FMUL R71, R71, 16777216 ;  /* 0x4b8000004747e820 */ /* 0x000fe40000400000 */
[----:B------:R-:W-:-:S05]  /*11f0*/  @P5 FMUL R86, R86, 0.25 ;  /* 0x3e80000056565820 */ /* 0x000fca0000400000 */
[----:B------:R-:W2:Y:S01]  /*1200*/  MUFU.RCP R88, R88 ;  /* 0x0000005800587308 */ /* 0x000ea20000001000 */
[----:B0-----:R-:W-:Y:S01]  /*1210*/  FSETP.GT.AND P6, PT, R84, 8.50705917302346158658e+37, PT ;  /* 0x7e8000005400780b */ /* 0x001fe20003fc4000 */
[----:B------:R-:W-:Y:S01]  /*1220*/  @!P4 FMUL R86, R86, 16777216 ;  /* 0x4b8000005656c820 */ /* 0x000fe20000400000 */
[----:B-1----:R-:W-:Y:S01]  /*1230*/  FSEL R73, R47, 1, P5 ;  /* 0x3f8000002f497808 */ /* 0x002fe20002800000 */
[----:B------:R-:W-:Y:S01]  /*1240*/  FADD R87, R87, 0.0010000000474974513054 ;  /* 0x3a83126f57577421 */ /* 0x000fe20000000000 */
[----:B------:R-:W-:Y:S01]  /*1250*/  FSETP.GEU.AND P5, PT, R84, 1.175494350822287508e-38, PT ;  /* 0x008000005400780b */ /* 0x000fe20003fae000 */
[----:B--2---:R-:W-:Y:S02]  /*1260*/  FMUL R45, R45, R56 ;  /* 0x000000382d2d7220 */ /* 0x004fe40000400000 */
[----:B------:R-:W0:Y:S01]  /*1270*/  MUFU.RCP R86, R86 ;  /* 0x0000005600567308 */ /* 0x000e220000001000 */
[----:B------:R-:W-:Y:S01]  /*1280*/  FMUL R56, R88, R71 ;  /* 0x0000004758387220 */ /* 0x000fe20000400000 */
[----:B------:R-:W-:-:S06]  /*1290*/  SEL R71, R57, RZ, P2 ;  /* 0x000000ff39477207 */ /* 0x000fcc0001000000 */
[----:B------:R-:W1:Y:S01]  /*12a0*/  MUFU.SQRT R87, R87 ;  /* 0x0000005700577308 */ /* 0x000e620000002000 */
[----:B------:R-:W-:Y:S01]  /*12b0*/  @P6 FMUL R84, R84, 0.25 ;  /* 0x3e80000054546820 */ /* 0x000fe20000400000 */
[----:B------:R-:W-:-:S03]  /*12c0*/  FADD R71, R71, 0.0010000000474974513054 ;  /* 0x3a83126f47477421 */ /* 0x000fc60000000000 */
[----:B------:R-:W-:Y:S01]  /*12d0*/  @!P5 FMUL R84, R84, 16777216 ;  /* 0x4b8000005454d820 */ /* 0x000fe20000400000 */
[----:B------:R-:W-:Y:S01]  /*12e0*/  @!P4 FMUL R73, R73, 16777216 ;  /* 0x4b8000004949c820 */ /* 0x000fe20000400000 */
[----:B------:R-:W-:Y:S01]  /*12f0*/  SEL R88, R43, RZ, P2 ;  /* 0x000000ff2b587207 */ /* 0x000fe20001000000 */
[----:B------:R-:W2:Y:S02]  /*1300*/  MUFU.SQRT R71, R71 ;  /* 0x0000004700477308 */ /* 0x000ea40000002000 */
[----:B0-----:R-:W-:Y:S02]  /*1310*/  FMUL R43, R86, R73 ;  /* 0x00000049562b7220 */ /* 0x001fe40000400000 */
[----:B------:R-:W-:Y:S01]  /*1320*/  FADD R73, R88, 0.0010000000474974513054 ;  /* 0x3a83126f58497421 */ /* 0x000fe20000000000 */
[----:B-1----:R-:W-:-:S03]  /*1330*/  FSETP.GT.AND P4, PT, R87, 8.50705917302346158658e+37, PT ;  /* 0x7e8000005700780b */ /* 0x002fc60003f84000 */
[----:B------:R-:W0:Y:S01]  /*1340*/  MUFU.RCP R84, R84 ;  /* 0x0000005400547308 */ /* 0x000e220000001000 */
[----:B------:R-:W-:Y:S02]  /*1350*/  FSEL R57, R47, 1, P6 ;  /* 0x3f8000002f397808 */ /* 0x000fe40003000000 */
[----:B------:R-:W-:Y:S02]  /*1360*/  FSETP.GEU.AND P6, PT, R87, 1.175494350822287508e-38, PT ;  /* 0x008000005700780b */ /* 0x000fe40003fce000 */
[----:B----4-:R-:W-:-:S03]  /*1370*/  SEL R86, R12, RZ, P2 ;  /* 0x000000ff0c567207 */ /* 0x010fc60001000000 */
[----:B------:R-:W1:Y:S01]  /*1380*/  MUFU.SQRT R73, R73 ;  /* 0x0000004900497308 */ /* 0x000e620000002000 */
[----:B------:R-:W-:Y:S01]  /*1390*/  @!P5 FMUL R57, R57, 16777216 ;  /* 0x4b8000003939d820 */ /* 0x000fe20000400000 */
[----:B------:R-:W-:Y:S01]  /*13a0*/  FADD R86, R86, 0.0010000000474974513054 ;  /* 0x3a83126f56567421 */ /* 0x000fe20000000000 */
[----:B--2---:R-:W-:Y:S01]  /*13b0*/  FSETP.GT.AND P5, PT, R71, 8.50705917302346158658e+37, PT ;  /* 0x7e8000004700780b */ /* 0x004fe20003fa4000 */
[----:B------:R-:W-:Y:S01]  /*13c0*/  @P4 FMUL R87, R87, 0.25 ;  /* 0x3e80000057574820 */ /* 0x000fe20000400000 */
[----:B------:R-:W-:Y:S01]  /*13d0*/  FSEL R12, R47, 1, P4 ;  /* 0x3f8000002f0c7808 */ /* 0x000fe20002000000 */
[----:B0-----:R-:W-:Y:S01]  /*13e0*/  FMUL R57, R84, R57 ;  /* 0x0000003954397220 */ /* 0x001fe20000400000 */
[----:B------:R-:W-:Y:S01]  /*13f0*/  FSETP.GEU.AND P4, PT, R71, 1.175494350822287508e-38, PT ;  /* 0x008000004700780b */ /* 0x000fe20003f8e000 */
[----:B------:R-:W0:Y:S01]  /*1400*/  MUFU.SQRT R84, R86 ;  /* 0x0000005600547308 */ /* 0x000e220000002000 */
[----:B------:R-:W-:Y:S01]  /*1410*/  @!P6 FMUL R87, R87, 16777216 ;  /* 0x4b8000005757e820 */ /* 0x000fe20000400000 */
[----:B------:R-:W-:Y:S01]  /*1420*/  @!P6 FMUL R12, R12, 16777216 ;  /* 0x4b8000000c0ce820 */ /* 0x000fe20000400000 */
[----:B-1----:R-:W-:-:S05]  /*1430*/  FSETP.GT.AND P6, PT, R73, 8.50705917302346158658e+37, PT ;  /* 0x7e8000004900780b */ /* 0x002fca0003fc4000 */
[----:B------:R-:W-:Y:S01]  /*1440*/  @P5 FMUL R71, R71, 0.25 ;  /* 0x3e80000047475820 */ /* 0x000fe20000400000 */
[----:B------:R-:W-:Y:S01]  /*1450*/  FSEL R88, R47, 1, P5 ;  /* 0x3f8000002f587808 */ /* 0x000fe20002800000 */
[----:B------:R-:W1:Y:S02]  /*1460*/  MUFU.RCP R87, R87 ;  /* 0x0000005700577308 */ /* 0x000e640000001000 */
[----:B------:R-:W-:Y:S02]  /*1470*/  @!P4 FMUL R71, R71, 16777216 ;  /* 0x4b8000004747c820 */ /* 0x000fe40000400000 */
[----:B------:R-:W-:Y:S01]  /*1480*/  @!P4 FMUL R88, R88, 16777216 ;  /* 0x4b8000005858c820 */ /* 0x000fe20000400000 */
[----:B0-----:R-:W-:Y:S02]  /*1490*/  FSETP.GT.AND P4, PT, R84, 8.50705917302346158658e+37, PT ;  /* 0x7e8000005400780b */ /* 0x001fe40003f84000 */
[C---:B------:R-:W-:Y:S01]  /*14a0*/  FSETP.GEU.AND P5, PT, R73.reuse, 1.175494350822287508e-38, PT ;  /* 0x008000004900780b */ /* 0x040fe20003fae000 */
[----:B------:R-:W-:Y:S01]  /*14b0*/  @P6 FMUL R73, R73, 0.25 ;  /* 0x3e80000049496820 */ /* 0x000fe20000400000 */
[----:B------:R-:W-:-:S02]  /*14c0*/  FSEL R86, R47, 1, P6 ;  /* 0x3f8000002f567808 */ /* 0x000fc40003000000 */
[----:B------:R-:W-:Y:S01]  /*14d0*/  FSETP.GEU.AND P6, PT, R84, 1.175494350822287508e-38, PT ;  /* 0x008000005400780b */ /* 0x000fe20003fce000 */
[----:B------:R-:W0:Y:S01]  /*14e0*/  MUFU.RCP R71, R71 ;  /* 0x0000004700477308 */ /* 0x000e220000001000 */
[----:B------:R-:W-:Y:S01]  /*14f0*/  SEL R53, R53, RZ, P2 ;  /* 0x000000ff35357207 */ /* 0x000fe20001000000 */
[----:B-1----:R-:W-:-:S04]  /*1500*/  FMUL R12, R87, R12 ;  /* 0x0000000c570c7220 */ /* 0x002fc80000400000 */
[----:B------:R-:W-:Y:S01]  /*1510*/  @P4 FMUL R84, R84, 0.25 ;  /* 0x3e80000054544820 */ /* 0x000fe20000400000 */
[----:B------:R-:W-:Y:S01]  /*1520*/  FADD R87, R53, 0.0010000000474974513054 ;  /* 0x3a83126f35577421 */ /* 0x000fe20000000000 */
[----:B------:R-:W-:-:S04]  /*1530*/  @!P5 FMUL R73, R73, 16777216 ;  /* 0x4b8000004949d820 */ /* 0x000fc80000400000 */
[----:B------:R-:W-:Y:S01]  /*1540*/  @!P6 FMUL R84, R84, 16777216 ;  /* 0x4b8000005454e820 */ /* 0x000fe20000400000 */
[----:B------:R-:W1:Y:S01]  /*1550*/  MUFU.SQRT R87, R87 ;  /* 0x0000005700577308 */ /* 0x000e620000002000 */
[----:B0-----:R-:W-:-:S07]  /*1560*/  FMUL R53, R71, R88 ;  /* 0x0000005847357220 */ /* 0x001fce0000400000 */
[----:B------:R-:W0:Y:S01]  /*1570*/  MUFU.RCP R84, R84 ;  /* 0x0000005400547308 */ /* 0x000e220000001000 */
[----:B------:R-:W-:-:S07]  /*1580*/  FSEL R89, R47, 1, P4 ;  /* 0x3f8000002f597808 */ /* 0x000fce0002000000 */
[----:B------:R0:W2:Y:S01]  /*1590*/  MUFU.RCP R71, R73 ;  /* 0x0000004900477308 */ /* 0x0000a20000001000 */
[----:B------:R-:W-:Y:S02]  /*15a0*/  IMAD R16, R16, 0x49800, R85 ;  /* 0x0004980010107824 */ /* 0x000fe400078e0255 */
[----:B------:R-:W-:Y:S01]  /*15b0*/  @!P6 FMUL R89, R89, 16777216 ;  /* 0x4b8000005959e820 */ /* 0x000fe20000400000 */
[----:B------:R-:W-:Y:S01]  /*15c0*/  SEL R85, R27, RZ, !P0 ;  /* 0x000000ff1b557207 */ /* 0x000fe20004000000 */
[----:B------:R-:W-:Y:S01]  /*15d0*/  @!P5 FMUL R86, R86, 16777216 ;  /* 0x4b8000005656d820 */ /* 0x000fe20000400000 */
[----:B------:R-:W-:Y:S02]  /*15e0*/  SEL R27, R26, RZ, !P0 ;  /* 0x000000ff1a1b7207 */ /* 0x000fe40004000000 */
[----:B-1----:R-:W-:Y:S02]  /*15f0*/  FSETP.GT.AND P5, PT, R87, 8.50705917302346158658e+37, PT ;  /* 0x7e8000005700780b */ /* 0x002fe40003fa4000 */
[----:B------:R-:W-:Y:S01]  /*1600*/  SEL R26, R24, RZ, !P0 ;  /* 0x000000ff181a7207 */ /* 0x000fe20004000000 */
[----:B0-----:R-:W-:Y:S01]  /*1610*/  FMUL R73, R84, R89 ;  /* 0x0000005954497220 */ /* 0x001fe20000400000 */
[----:B------:R-:W-:-:S02]  /*1620*/  SEL R24, R5, RZ, !P0 ;  /* 0x000000ff05187207 */ /* 0x000fc40004000000 */
[----:B------:R-:W-:Y:S01]  /*1630*/  SEL R84, R42, RZ, !P0 ;  /* 0x000000ff2a547207 */ /* 0x000fe20004000000 */
[----:B--2---:R-:W-:Y:S01]  /*1640*/  FMUL R71, R71, R86 ;  /* 0x0000005647477220 */ /* 0x004fe20000400000 */
[----:B------:R-:W-:Y:S02]  /*1650*/  FSEL R86, R47, 1, P5 ;  /* 0x3f8000002f567808 */ /* 0x000fe40002800000 */
[----:B------:R-:W-:Y:S02]  /*1660*/  SEL R25, R25, RZ, !P0 ;  /* 0x000000ff19197207 */ /* 0x000fe40004000000 */
[----:B------:R-:W-:Y:S02]  /*1670*/  SEL R42, R77, RZ, !P0 ;  /* 0x000000ff4d2a7207 */ /* 0x000fe40004000000 */
[----:B------:R-:W-:Y:S01]  /*1680*/  SEL R47, R19, RZ, !P0 ;  /* 0x000000ff132f7207 */ /* 0x000fe20004000000 */
[----:B------:R-:W-:Y:S01]  /*1690*/  FADD R19, R27, -R24 ;  /* 0x800000181b137221 */ /* 0x000fe20000000000 */
[----:B------:R-:W-:Y:S01]  /*16a0*/  FADD R24, R85, -R84 ;  /* 0x8000005455187221 */ /* 0x000fe20000000000 */
[----:B------:R-:W-:Y:S01]  /*16b0*/  FADD R25, R25, -R42 ;  /* 0x8000002a19197221 */ /* 0x000fe20000000000 */
[----:B------:R-:W-:Y:S01]  /*16c0*/  SEL R42, R7, RZ, !P0 ;  /* 0x000000ff072a7207 */ /* 0x000fe20004000000 */
[----:B------:R-:W-:Y:S01]  /*16d0*/  FMUL R19, R18, R19 ;  /* 0x0000001312137220 */ /* 0x000fe20000400000 */
[----:B------:R-:W-:Y:S01]  /*16e0*/  FMUL R18, R45, R24 ;  /* 0x000000182d127220 */ /* 0x000fe20000400000 */
[----:B------:R-:W-:-:S02]  /*16f0*/  SEL R76, R76, RZ, !P0 ;  /* 0x000000ff4c4c7207 */ /* 0x000fc40004000000 */
[----:B------:R-:W-:Y:S02]  /*1700*/  SEL R45, R78, RZ, !P0 ;  /* 0x000000ff4e2d7207 */ /* 0x000fe40004000000 */
[----:B------:R-:W-:Y:S02]  /*1710*/  SEL R7, R75, RZ, !P0 ;  /* 0x000000ff4b077207 */ /* 0x000fe40004000000 */
[----:B------:R-:W-:Y:S02]  /*1720*/  SEL R27, R44, RZ, !P0 ;  /* 0x000000ff2c1b7207 */ /* 0x000fe40004000000 */
[----:B------:R-:W-:Y:S01]  /*1730*/  SEL R24, R6, RZ, !P0 ;  /* 0x000000ff06187207 */ /* 0x000fe20004000000 */
[----:B------:R-:W-:Y:S01]  /*1740*/  FMUL R6, R70, R25 ;  /* 0x0000001946067220 */ /* 0x000fe20000400000 */
[----:B------:R-:W-:Y:S01]  /*1750*/  FFMA R18, R45, R18, R42 ;  /* 0x000000122d127223 */ /* 0x000fe2000000002a */
[----:B------:R-:W-:Y:S01]  /*1760*/  FFMA R7, R76, R19, R7 ;  /* 0x000000134c077223 */ /* 0x000fe20000000007 */
[----:B-----5:R-:W-:Y:S01]  /*1770*/  SEL R19, R23, RZ, !P1 ;  /* 0x000000ff17137207 */ /* 0x020fe20004800000 */
[----:B------:R-:W-:Y:S01]  /*1780*/  FFMA R6, R27, R6, R24 ;  /* 0x000000061b067223 */ /* 0x000fe20000000018 */
[----:B------:R-:W-:-:S02]  /*1790*/  SEL R42, R14, RZ, !P1 ;  /* 0x000000ff0e2a7207 */ /* 0x000fc40004800000 */
[----:B------:R-:W-:Y:S02]  /*17a0*/  SEL R21, R21, RZ, !P1 ;  /* 0x000000ff15157207 */ /* 0x000fe40004800000 */
[----:B------:R-:W-:Y:S02]  /*17b0*/  SEL R24, R63, RZ, !P1 ;  /* 0x000000ff3f187207 */ /* 0x000fe40004800000 */
[----:B------:R-:W-:Y:S02]  /*17c0*/  SEL R22, R22, RZ, !P1 ;  /* 0x000000ff16167207 */ /* 0x000fe40004800000 */
[----:B------:R-:W-:Y:S02]  /*17d0*/  SEL R20, R20, RZ, !P1 ;  /* 0x000000ff14147207 */ /* 0x000fe40004800000 */
[----:B------:R-:W-:Y:S02]  /*17e0*/  SEL R25, R9, RZ, !P1 ;  /* 0x000000ff09197207 */ /* 0x000fe40004800000 */
[----:B------:R-:W-:Y:S01]  /*17f0*/  SEL R23, R65, RZ, !P1 ;  /* 0x000000ff41177207 */ /* 0x000fe20004800000 */
[----:B------:R-:W-:Y:S01]  /*1800*/  FADD R19, R19, -R42 ;  /* 0x8000002a13137221 */ /* 0x000fe20000000000 */
[----:B------:R-:W-:Y:S01]  /*1810*/  FADD R21, R21, -R24 ;  /* 0x8000001815157221 */ /* 0x000fe20000000000 */
[----:B------:R-:W-:Y:S01]  /*1820*/  FADD R14, R22, -R25 ;  /* 0x80000019160e7221 */ /* 0x000fe20000000000 */
[----:B------:R-:W-:Y:S01]  /*1830*/  FSETP.GEU.AND P4, PT, R87, 1.175494350822287508e-38, PT ;  /* 0x008000005700780b */ /* 0x000fe20003f8e000 */
[----:B------:R-:W-:Y:S01]  /*1840*/  FADD R23, R20, -R23 ;  /* 0x8000001714177221 */ /* 0x000fe20000000000 */
[----:B------:R-:W-:Y:S01]  /*1850*/  FMUL R58, R58, R19 ;  /* 0x000000133a3a7220 */ /* 0x000fe20000400000 */
[----:B------:R-:W-:Y:S01]  /*1860*/  SEL R20, R67, RZ, !P1 ;  /* 0x000000ff43147207 */ /* 0x000fe20004800000 */
[----:B------:R-:W-:Y:S01]  /*1870*/  FMUL R19, R54, R21 ;  /* 0x0000001536137220 */ /* 0x000fe20000400000 */
[----:B------:R-:W-:Y:S01]  /*1880*/  SEL R45, R10, RZ, !P1 ;  /* 0x000000ff0a2d7207 */ /* 0x000fe20004800000 */
[----:B------:R-:W-:Y:S01]  /*1890*/  FMUL R14, R55, R14 ;  /* 0x0000000e370e7220 */ /* 0x000fe20000400000 */
[----:B------:R-:W-:-:S02]  /*18a0*/  SEL R25, R62, RZ, !P1 ;  /* 0x000000ff3e197207 */ /* 0x000fc40004800000 */
[----:B------:R-:W-:Y:S01]  /*18b0*/  SEL R22, R61, RZ, !P1 ;  /* 0x000000ff3d167207 */ /* 0x000fe20004800000 */
[----:B------:R-:W-:Y:S01]  /*18c0*/  FFMA R19, R20, R19, R45 ;  /* 0x0000001314137223 */ /* 0x000fe2000000002d */
[----:B------:R-:W-:Y:S01]  /*18d0*/  SEL R20, R59, RZ, !P1 ;  /* 0x000000ff3b147207 */ /* 0x000fe20004800000 */
[----:B------:R-:W-:Y:S01]  /*18e0*/  FMUL R23, R46, R23 ;  /* 0x000000172e177220 */ /* 0x000fe20000400000 */
[----:B------:R-:W-:Y:S01]  /*18f0*/  SEL R21, R60, RZ, !P1 ;  /* 0x000000ff3c157207 */ /* 0x000fe20004800000 */
[----:B------:R-:W-:Y:S01]  /*1900*/  FFMA R14, R25, R14, R22 ;  /* 0x0000000e190e7223 */ /* 0x000fe20000000016 */
[----:B---3--:R-:W-:Y:S02]  /*1910*/  SEL R29, R29, RZ, P3 ;  /* 0x000000ff1d1d7207 */ /* 0x008fe40001800000 */
[----:B------:R-:W-:Y:S01]  /*1920*/  SEL R24, R17, RZ, P3 ;  /* 0x000000ff11187207 */ /* 0x000fe20001800000 */
[----:B------:R-:W-:Y:S01]  /*1930*/  @P5 FMUL R87, R87, 0.25 ;  /* 0x3e80000057575820 */ /* 0x000fe20000400000 */
[----:B------:R-:W-:-:S02]  /*1940*/  SEL R22, R30, RZ, P3 ;  /* 0x000000ff1e167207 */ /* 0x000fc40001800000 */
[----:B------:R-:W-:Y:S02]  /*1950*/  SEL R25, R48, RZ, P3 ;  /* 0x000000ff30197207 */ /* 0x000fe40001800000 */
[----:B------:R-:W-:Y:S02]  /*1960*/  SEL R31, R31, RZ, P3 ;  /* 0x000000ff1f1f7207 */ /* 0x000fe40001800000 */
[----:B------:R-:W-:Y:S01]  /*1970*/  SEL R17, R8, RZ, P3 ;  /* 0x000000ff08117207 */ /* 0x000fe20001800000 */
[----:B------:R-:W-:Y:S01]  /*1980*/  FFMA R8, R20, R23, R21 ;  /* 0x0000001714087223 */ /* 0x000fe20000000015 */
[----:B------:R-:W-:Y:S01]  /*1990*/  SEL R50, R50, RZ, P3 ;  /* 0x000000ff32327207 */ /* 0x000fe20001800000 */
[----:B------:R-:W-:Y:S01]  /*19a0*/  FADD R20, R29, -R24 ;  /* 0x800000181d147221 */ /* 0x000fe20000000000 */
[----:B------:R-:W-:Y:S01]  /*19b0*/  @!P4 FMUL R87, R87, 16777216 ;  /* 0x4b8000005757c820 */ /* 0x000fe20000400000 */
[----:B------:R-:W-:Y:S01]  /*19c0*/  FADD R22, R22, -R25 ;  /* 0x8000001916167221 */ /* 0x000fe20000000000 */
[----:B------:R-:W-:Y:S01]  /*19d0*/  FADD R26, R26, -R47 ;  /* 0x8000002f1a1a7221 */ /* 0x000fe20000000000 */
[----:B------:R-:W-:Y:S01]  /*19e0*/  SEL R28, R28, RZ, P3 ;  /* 0x000000ff1c1c7207 */ /* 0x000fe20001800000 */
[----:B------:R-:W-:Y:S01]  /*19f0*/  FADD R21, R31, -R50 ;  /* 0x800000321f157221 */ /* 0x000fe20000000000 */
[----:B------:R-:W-:Y:S01]  /*1a00*/  SEL R25, R4, RZ, P3 ;  /* 0x000000ff04197207 */ /* 0x000fe20001800000 */
[----:B------:R-:W-:Y:S01]  /*1a10*/  IMAD R68, R68, 0x49800, R83 ;  /* 0x0004980044447824 */ /* 0x000fe200078e0253 */
[----:B------:R-:W-:Y:S01]  /*1a20*/  SEL R23, R51, RZ, P3 ;  /* 0x000000ff33177207 */ /* 0x000fe20001800000 */
[----:B------:R-:W-:Y:S01]  /*1a30*/  FMUL R20, R43, R20 ;  /* 0x000000142b147220 */ /* 0x000fe20000400000 */
[----:B------:R-:W-:Y:S01]  /*1a40*/  SEL R4, R3, RZ, P3 ;  /* 0x000000ff03047207 */ /* 0x000fe20001800000 */
[----:B------:R-:W0:Y:S01]  /*1a50*/  MUFU.RCP R83, R87 ;  /* 0x0000005700537308 */ /* 0x000e220000001000 */
[----:B------:R-:W-:Y:S01]  /*1a60*/  SEL R27, R72, RZ, !P0 ;  /* 0x000000ff481b7207 */ /* 0x000fe20004000000 */
[----:B------:R-:W-:Y:S01]  /*1a70*/  FMUL R26, R69, R26 ;  /* 0x0000001a451a7220 */ /* 0x000fe20000400000 */
[----:B------:R-:W-:Y:S01]  /*1a80*/  SEL R74, R74, RZ, !P0 ;  /* 0x000000ff4a4a7207 */ /* 0x000fe20004000000 */
[----:B------:R-:W-:Y:S01]  /*1a90*/  FADD R17, R28, -R17 ;  /* 0x800000111c117221 */ /* 0x000fe20000000000 */
[----:B------:R-:W-:Y:S01]  /*1aa0*/  SEL R49, R49, RZ, P3 ;  /* 0x000000ff31317207 */ /* 0x000fe20001800000 */
[----:B------:R-:W-:Y:S01]  /*1ab0*/  FMUL R22, R57, R22 ;  /* 0x0000001639167220 */ /* 0x000fe20000400000 */
[----:B------:R-:W-:Y:S01]  /*1ac0*/  SEL R2, R2, RZ, P3 ;  /* 0x000000ff02027207 */ /* 0x000fe20001800000 */
[----:B------:R-:W-:Y:S01]  /*1ad0*/  FMUL R12, R12, R21 ;  /* 0x000000150c0c7220 */ /* 0x000fe20000400000 */
[----:B------:R-:W-:-:S02]  /*1ae0*/  SEL R11, R11, RZ, P3 ;  /* 0x000000ff0b0b7207 */ /* 0x000fc40001800000 */
[----:B------:R-:W-:Y:S01]  /*1af0*/  SEL R0, R0, RZ, P3 ;  /* 0x000000ff00007207 */ /* 0x000fe20001800000 */
[----:B------:R-:W-:Y:S01]  /*1b00*/  FFMA R23, R23, R20, R4 ;  /* 0x0000001417177223 */ /* 0x000fe20000000004 */
[----:B------:R-:W-:Y:S02]  /*1b10*/  SEL R32, R32, RZ, P2 ;  /* 0x000000ff20207207 */ /* 0x000fe40001000000 */
[----:B------:R-:W-:Y:S02]  /*1b20*/  SEL R34, R34, RZ, P2 ;  /* 0x000000ff22227207 */ /* 0x000fe40001000000 */
[----:B------:R-:W-:Y:S02]  /*1b30*/  SEL R39, R39, RZ, P2 ;  /* 0x000000ff27277207 */ /* 0x000fe40001000000 */
[----:B------:R-:W-:Y:S01]  /*1b40*/  SEL R13, R13, RZ, P2 ;  /* 0x000000ff0d0d7207 */ /* 0x000fe20001000000 */
[----:B------:R-:W-:Y:S01]  /*1b50*/  FFMA R9, R27, R26, R74 ;  /* 0x0000001a1b097223 */ /* 0x000fe2000000004a */
[----:B------:R-:W-:-:S02]  /*1b60*/  SEL R4, R33, RZ, P2 ;  /* 0x000000ff21047207 */ /* 0x000fc40001000000 */
[----:B------:R-:W-:Y:S01]  /*1b70*/  SEL R15, R15, RZ, P2 ;  /* 0x000000ff0f0f7207 */ /* 0x000fe20001000000 */
[----:B------:R-:W-:Y:S01]  /*1b80*/  FMUL R17, R56, R17 ;  /* 0x0000001138117220 */ /* 0x000fe20000400000 */
[----:B------:R-:W-:Y:S01]  /*1b90*/  SEL R52, R52, RZ, P3 ;  /* 0x000000ff34347207 */ /* 0x000fe20001800000 */
[----:B------:R-:W-:Y:S01]  /*1ba0*/  FFMA R22, R49, R22, R2 ;  /* 0x0000001631167223 */ /* 0x000fe20000000002 */
[----:B------:R-:W-:Y:S01]  /*1bb0*/  SEL R27, R64, RZ, !P1 ;  /* 0x000000ff401b7207 */ /* 0x000fe20004800000 */
[----:B------:R-:W-:Y:S01]  /*1bc0*/  FFMA R11, R11, R12, R0 ;  /* 0x0000000c0b0b7223 */ /* 0x000fe20000000000 */
[----:B------:R-:W-:Y:S01]  /*1bd0*/  SEL R66, R66, RZ, !P1 ;  /* 0x000000ff42427207 */ /* 0x000fe20004800000 */
[----:B------:R-:W1:Y:S01]  /*1be0*/  LDC.64 R2, c[0x0][0x260] ;  /* 0x00009800ff027b82 */ /* 0x000e620000000a00 */
[----:B------:R-:W-:Y:S01]  /*1bf0*/  FADD R12, R34, -R39 ;  /* 0x80000027220c7221 */ /* 0x000fe20000000000 */
[----:B------:R-:W-:Y:S01]  /*1c00*/  FADD R0, R32, -R13 ;  /* 0x8000000d20007221 */ /* 0x000fe20000000000 */
[----:B------:R-:W-:Y:S01]  /*1c10*/  FADD R4, R4, -R15 ;  /* 0x8000000f04047221 */ /* 0x000fe20000000000 */
[----:B------:R-:W-:Y:S01]  /*1c20*/  FFMA R21, R52, R17, R25 ;  /* 0x0000001134157223 */ /* 0x000fe20000000019 */
[----:B------:R-:W-:Y:S01]  /*1c30*/  SEL R20, R35, RZ, P2 ;  /* 0x000000ff23147207 */ /* 0x000fe20001000000 */
[----:B------:R-:W-:Y:S01]  /*1c40*/  @!P4 FMUL R86, R86, 16777216 ;  /* 0x4b8000005656c820 */ /* 0x000fe20000400000 */
[----:B------:R-:W-:Y:S01]  /*1c50*/  SEL R37, R37, RZ, P2 ;  /* 0x000000ff25257207 */ /* 0x000fe20001000000 */
[----:B------:R-:W-:Y:S01]  /*1c60*/  FFMA R10, R27, R58, R66 ;  /* 0x0000003a1b0a7223 */ /* 0x000fe20000000042 */
[----:B------:R-:W-:Y:S01]  /*1c70*/  SEL R41, R41, RZ, P2 ;  /* 0x000000ff29297207 */ /* 0x000fe20001000000 */
[----:B------:R-:W-:Y:S01]  /*1c80*/  FMUL R12, R73, R12 ;  /* 0x0000000c490c7220 */ /* 0x000fe20000400000 */
[----:B------:R-:W-:Y:S01]  /*1c90*/  SEL R15, R38, RZ, P2 ;  /* 0x000000ff260f7207 */ /* 0x000fe20001000000 */
[----:B------:R-:W-:Y:S01]  /*1ca0*/  FMUL R0, R53, R0 ;  /* 0x0000000035007220 */ /* 0x000fe20000400000 */
[----:B------:R-:W-:-:S02]  /*1cb0*/  SEL R24, R79, RZ, P2 ;  /* 0x000000ff4f187207 */ /* 0x000fc40001000000 */
[----:B------:R-:W-:Y:S02]  /*1cc0*/  SEL R26, R81, RZ, P2 ;  /* 0x000000ff511a7207 */ /* 0x000fe40001000000 */
[----:B------:R-:W-:Y:S02]  /*1cd0*/  SEL R13, R40, RZ, P2 ;  /* 0x000000ff280d7207 */ /* 0x000fe40001000000 */
[----:B------:R-:W-:Y:S02]  /*1ce0*/  SEL R17, R36, RZ, P2 ;  /* 0x000000ff24117207 */ /* 0x000fe40001000000 */
[----:B------:R-:W-:Y:S02]  /*1cf0*/  SEL R80, R80, RZ, P2 ;  /* 0x000000ff50507207 */ /* 0x000fe40001000000 */
[----:B------:R-:W-:Y:S02]  /*1d00*/  SEL R82, R82, RZ, P2 ;  /* 0x000000ff52527207 */ /* 0x000fe40001000000 */
[----:B------:R-:W-:-:S02]  /*1d10*/  FSETP.GEU.AND P5, PT, R8, RZ, PT ;  /* 0x000000ff0800720b */ /* 0x000fc40003fae000 */
[----:B------:R-:W-:Y:S02]  /*1d20*/  FSETP.GEU.AND P6, PT, R19, RZ, PT ;  /* 0x000000ff1300720b */ /* 0x000fe40003fce000 */
[----:B------:R-:W-:Y:S01]  /*1d30*/  FSETP.GEU.AND P2, PT, R14, RZ, PT ;  /* 0x000000ff0e00720b */ /* 0x000fe20003f4e000 */
[----:B0-----:R-:W-:Y:S01]  /*1d40*/  FMUL R5, R83, R86 ;  /* 0x0000005653057220 */ /* 0x001fe20000400000 */
[----:B------:R-:W-:Y:S01]  /*1d50*/  FADD R20, R20, -R37 ;  /* 0x8000002514147221 */ /* 0x000fe20000000000 */
[----:B------:R-:W-:Y:S01]  /*1d60*/  FFMA R0, R41, R0, R24 ;  /* 0x0000000029007223 */ /* 0x000fe20000000018 */
[----:B------:R-:W-:Y:S01]  /*1d70*/  FFMA R12, R15, R12, R26 ;  /* 0x0000000c0f0c7223 */ /* 0x000fe2000000001a */
[----:B------:R-:W-:Y:S02]  /*1d80*/  FSETP.GEU.AND P3, PT, R10, RZ, PT ;  /* 0x000000ff0a00720b */ /* 0x000fe40003f6e000 */
[----:B------:R-:W-:Y:S02]  /*1d90*/  FSEL R24, R8, RZ, P5 ;  /* 0x000000ff08187208 */ /* 0x000fe40002800000 */
[----:B------:R-:W-:-:S02]  /*1da0*/  FSEL R25, R19, RZ, P6 ;  /* 0x000000ff13197208 */ /* 0x000fc40003000000 */
[----:B------:R-:W-:Y:S02]  /*1db0*/  FSEL R26, R14, RZ, P2 ;  /* 0x000000ff0e1a7208 */ /* 0x000fe40001000000 */
[----:B------:R-:W-:Y:S02]  /*1dc0*/  FSETP.GEU.AND P4, PT, R21, RZ, PT ;  /* 0x000000ff1500720b */ /* 0x000fe40003f8e000 */
[----:B------:R-:W-:Y:S02]  /*1dd0*/  FSETP.GEU.AND P5, PT, R23, RZ, PT ;  /* 0x000000ff1700720b */ /* 0x000fe40003fae000 */
[----:B------:R-:W-:Y:S02]  /*1de0*/  FSETP.GEU.AND P6, PT, R22, RZ, PT ;  /* 0x000000ff1600720b */ /* 0x000fe40003fce000 */
[----:B------:R-:W-:Y:S01]  /*1df0*/  FSETP.GEU.AND P2, PT, R11, RZ, PT ;  /* 0x000000ff0b00720b */ /* 0x000fe20003f4e000 */
[----:B------:R-:W-:Y:S01]  /*1e00*/  FMUL R4, R71, R4 ;  /* 0x0000000447047220 */ /* 0x000fe20000400000 */
[----:B------:R-:W-:Y:S01]  /*1e10*/  FMUL R5, R5, R20 ;  /* 0x0000001405057220 */ /* 0x000fe20000400000 */
[----:B------:R-:W-:-:S02]  /*1e20*/  FSEL R27, R10, RZ, P3 ;  /* 0x000000ff0a1b7208 */ /* 0x000fc40001800000 */
[----:B------:R-:W-:Y:S02]  /*1e30*/  @P1 FSEL R24, R21, RZ, P4 ;  /* 0x000000ff15181208 */ /* 0x000fe40002000000 */
[----:B------:R-:W-:Y:S02]  /*1e40*/  @P1 FSEL R25, R23, RZ, P5 ;  /* 0x000000ff17191208 */ /* 0x000fe40002800000 */
[----:B------:R-:W-:Y:S02]  /*1e50*/  @P1 FSEL R26, R22, RZ, P6 ;  /* 0x000000ff161a1208 */ /* 0x000fe40003000000 */
[----:B------:R-:W-:Y:S01]  /*1e60*/  @P1 FSEL R27, R11, RZ, P2 ;  /* 0x000000ff0b1b1208 */ /* 0x000fe20001000000 */
[----:B------:R-:W-:Y:S01]  /*1e70*/  FFMA R4, R13, R4, R80 ;  /* 0x000000040d047223 */ /* 0x000fe20000000050 */
[----:B------:R-:W-:Y:S01]  /*1e80*/  FSETP.GEU.AND P1, PT, R9, RZ, PT ;  /* 0x000000ff0900720b */ /* 0x000fe20003f2e000 */
[----:B------:R-:W-:Y:S01]  /*1e90*/  FFMA R5, R17, R5, R82 ;  /* 0x0000000511057223 */ /* 0x000fe20000000052 */
[----:B------:R-:W-:-:S02]  /*1ea0*/  FSETP.GEU.AND P6, PT, R6, RZ, PT ;  /* 0x000000ff0600720b */ /* 0x000fc40003fce000 */
[----:B------:R-:W-:Y:S02]  /*1eb0*/  FSEL R8, R9, RZ, P1 ;  /* 0x000000ff09087208 */ /* 0x000fe40000800000 */
[----:B------:R-:W-:Y:S02]  /*1ec0*/  FSETP.GEU.AND P5, PT, R7, RZ, PT ;  /* 0x000000ff0700720b */ /* 0x000fe40003fae000 */
[----:B------:R-:W-:Y:S02]  /*1ed0*/  FSETP.GEU.AND P4, PT, R18, RZ, PT ;  /* 0x000000ff1200720b */ /* 0x000fe40003f8e000 */
[----:B------:R-:W-:Y:S02]  /*1ee0*/  FSEL R9, R6, RZ, P6 ;  /* 0x000000ff06097208 */ /* 0x000fe40003000000 */
[----:B------:R-:W-:Y:S02]  /*1ef0*/  FSETP.GEU.AND P3, PT, R0, RZ, PT ;  /* 0x000000ff0000720b */ /* 0x000fe40003f6e000 */
[----:B------:R-:W-:-:S02]  /*1f00*/  FSETP.GEU.AND P2, PT, R4, RZ, PT ;  /* 0x000000ff0400720b */ /* 0x000fc40003f4e000 */
[----:B------:R-:W-:Y:S02]  /*1f10*/  FSETP.GEU.AND P1, PT, R12, RZ, PT ;  /* 0x000000ff0c00720b */ /* 0x000fe40003f2e000 */
[----:B------:R-:W-:Y:S01]  /*1f20*/  FSETP.GEU.AND P6, PT, R5, RZ, PT ;  /* 0x000000ff0500720b */ /* 0x000fe20003fce000 */
[--C-:B-1----:R-:W-:Y:S01]  /*1f30*/  IMAD.WIDE R68, R68, 0x4, R2.reuse ;  /* 0x0000000444447825 */ /* 0x102fe200078e0202 */
[----:B------:R-:W-:Y:S02]  /*1f40*/  FSEL R10, R7, RZ, P5 ;  /* 0x000000ff070a7208 */ /* 0x000fe40002800000 */
[----:B------:R-:W-:Y:S01]  /*1f50*/  FSEL R11, R18, RZ, P4 ;  /* 0x000000ff120b7208 */ /* 0x000fe20002000000 */
[----:B------:R-:W-:Y:S01]  /*1f60*/  IMAD.WIDE R16, R16, 0x4, R2 ;  /* 0x0000000410107825 */ /* 0x000fe200078e0202 */
[----:B------:R-:W-:Y:S02]  /*1f70*/  @P0 FSEL R8, R0, RZ, P3 ;  /* 0x000000ff00080208 */ /* 0x000fe40001800000 */
[----:B------:R-:W-:-:S02]  /*1f80*/  @P0 FSEL R9, R4, RZ, P2 ;  /* 0x000000ff04090208 */ /* 0x000fc40001000000 */
[----:B------:R-:W-:Y:S02]  /*1f90*/  @P0 FSEL R10, R12, RZ, P1 ;  /* 0x000000ff0c0a0208 */ /* 0x000fe40000800000 */
[----:B------:R-:W-:Y:S01]  /*1fa0*/  @P0 FSEL R11, R5, RZ, P6 ;  /* 0x000000ff050b0208 */ /* 0x000fe20003000000 */
[----:B------:R-:W-:Y:S04]  /*1fb0*/  STG.E.128 desc[UR4][R68.64], R24 ;  /* 0x0000001844007986 */ /* 0x000fe8000c101d04 */
[----:B------:R-:W-:Y:S01]  /*1fc0*/  STG.E.128 desc[UR4][R16.64], R8 ;  /* 0x0000000810007986 */ /* 0x000fe2000c101d04 */
[----:B------:R-:W-:Y:S05]  /*1fd0*/  EXIT ;  /* 0x000000000000794d */ /* 0x000fea0003800000 */
.L_x_0:
[----:B------:R-:W-:-:S00]  /*1fe0*/  BRA `(.L_x_0) ;  /* 0xfffffffc00fc7947 */ /* 0x000fc0000383ffff */
[----:B------:R-:W-:-:S00]  /*1ff0*/  NOP ;  /* 0x0000000000007918 */ /* 0x000fc00000000000 */
        /* <DEDUP_REMOVED lines=8> */
.L_x_1:


//--------------------- .nv.global.init           --------------------------
	.section	.nv.global.init,"aw",@progbits
.nv.global.init:
	.type		_$_str,@object
	.size		_$_str,(_$_str_$_2 - _$_str)
_$_str:
        /*0000*/ 	.byte	0x5f, 0x5f, 0x43, 0x55, 0x44, 0x41, 0x5f, 0x46, 0x54, 0x5a, 0x00
	.type		_$_str_$_2,@object
	.size		_$_str_$_2,(.L_1 - _$_str_$_2)
_$_str_$_2:
        /*000b*/ 	.byte	0x5f, 0x5f, 0x43, 0x55, 0x44, 0x41, 0x5f, 0x50, 0x52, 0x45, 0x43, 0x5f, 0x53, 0x51, 0x52, 0x54
        /*001b*/ 	.byte	0x00
.L_1:


//--------------------- .nv.constant0.triton_poi_fused_cat_28 --------------------------
	.section	.nv.constant0.triton_poi_fused_cat_28,"a",@progbits
	.sectionflags	@""
	.align	4
.nv.constant0.triton_poi_fused_cat_28:
	.zero		620
